//
// Generated by NVIDIA NVVM Compiler
//
// Compiler Build ID: CL-36424714
// Cuda compilation tools, release 13.0, V13.0.88
// Based on NVVM 20.0.0
//

.version 9.0
.target sm_100
.address_size 64

	// .globl	_Z14rmsnorm_kernelP6__halfS0_S0_i
.func  (.param .align 16 .b8 func_retval0[16]) __internal_trig_reduction_slowpathd
(
	.param .b64 __internal_trig_reduction_slowpathd_param_0
)
;
.shared .align 4 .b8 _ZZ14blockReduceSumfE6shared[128];
// _ZZ14rmsnorm_kernelP6__halfS0_S0_iE9shared_ss has been demoted
// _ZZ31multihead_attention_fp16_kerneliP6__halfS0_S0_S0_iiiifE3att has been demoted
// _ZZ31multihead_attention_fp16_kerneliP6__halfS0_S0_S0_iiiifE7max_val has been demoted
// _ZZ31multihead_attention_fp16_kerneliP6__halfS0_S0_S0_iiiifE11inv_d_total has been demoted
.global .align 8 .b8 __cudart_i2opi_d[144] = {8, 93, 141, 31, 177, 95, 251, 107, 234, 146, 82, 138, 247, 57, 7, 61, 123, 241, 229, 235, 199, 186, 39, 117, 45, 234, 95, 158, 102, 63, 70, 79, 183, 9, 203, 39, 207, 126, 54, 109, 31, 109, 10, 90, 139, 17, 47, 239, 15, 152, 5, 222, 255, 151, 248, 31, 59, 40, 249, 189, 139, 95, 132, 156, 244, 57, 83, 131, 57, 214, 145, 57, 65, 126, 95, 180, 38, 112, 156, 233, 132, 68, 187, 46, 245, 53, 130, 232, 62, 167, 41, 177, 28, 235, 29, 254, 28, 146, 209, 9, 234, 46, 73, 6, 224, 210, 77, 66, 58, 110, 36, 183, 97, 197, 187, 222, 171, 99, 81, 254, 65, 144, 67, 60, 153, 149, 98, 219, 192, 221, 52, 245, 209, 87, 39, 252, 41, 21, 68, 78, 110, 131, 249, 162};
.global .align 16 .b8 __cudart_sin_cos_coeffs[128] = {70, 210, 176, 44, 241, 229, 90, 190, 146, 227, 172, 105, 227, 29, 199, 62, 161, 98, 219, 25, 160, 1, 42, 191, 24, 8, 17, 17, 17, 17, 129, 63, 84, 85, 85, 85, 85, 85, 197, 191, 0, 0, 0, 0, 0, 0, 0, 0, 0, 0, 0, 0, 0, 0, 0, 0, 100, 129, 253, 32, 131, 255, 168, 189, 40, 133, 239, 193, 167, 238, 33, 62, 217, 230, 6, 142, 79, 126, 146, 190, 233, 188, 221, 25, 160, 1, 250, 62, 71, 93, 193, 22, 108, 193, 86, 191, 81, 85, 85, 85, 85, 85, 165, 63, 0, 0, 0, 0, 0, 0, 224, 191, 0, 0, 0, 0, 0, 0, 240, 63};

.visible .entry _Z14rmsnorm_kernelP6__halfS0_S0_i(
	.param .u64 .ptr .align 1 _Z14rmsnorm_kernelP6__halfS0_S0_i_param_0,
	.param .u64 .ptr .align 1 _Z14rmsnorm_kernelP6__halfS0_S0_i_param_1,
	.param .u64 .ptr .align 1 _Z14rmsnorm_kernelP6__halfS0_S0_i_param_2,
	.param .u32 _Z14rmsnorm_kernelP6__halfS0_S0_i_param_3
)
{
	.reg .pred 	%p<27>;
	.reg .b16 	%rs<21>;
	.reg .b32 	%r<80>;
	.reg .b32 	%f<74>;
	.reg .b64 	%rd<45>;
	// demoted variable
	.shared .align 4 .f32 _ZZ14rmsnorm_kernelP6__halfS0_S0_iE9shared_ss;
	ld.param.u64 	%rd12, [_Z14rmsnorm_kernelP6__halfS0_S0_i_param_0];
	ld.param.u64 	%rd13, [_Z14rmsnorm_kernelP6__halfS0_S0_i_param_1];
	ld.param.u64 	%rd14, [_Z14rmsnorm_kernelP6__halfS0_S0_i_param_2];
	ld.param.u32 	%r21, [_Z14rmsnorm_kernelP6__halfS0_S0_i_param_3];
	cvta.to.global.u64 	%rd1, %rd12;
	cvta.to.global.u64 	%rd2, %rd13;
	cvta.to.global.u64 	%rd3, %rd14;
	mov.u32 	%r79, %tid.x;
	mov.u32 	%r2, %ntid.x;
	setp.ge.s32 	%p1, %r79, %r21;
	mov.f32 	%f72, 0f00000000;
	@%p1 bra 	$L__BB0_6;
	add.s32 	%r22, %r79, %r2;
	max.u32 	%r23, %r21, %r22;
	setp.lt.u32 	%p2, %r22, %r21;
	selp.u32 	%r24, 1, 0, %p2;
	add.s32 	%r25, %r22, %r24;
	sub.s32 	%r26, %r23, %r25;
	div.u32 	%r27, %r26, %r2;
	add.s32 	%r3, %r27, %r24;
	and.b32  	%r28, %r3, 3;
	setp.eq.s32 	%p3, %r28, 3;
	mov.f32 	%f72, 0f00000000;
	mov.u32 	%r75, %r79;
	@%p3 bra 	$L__BB0_4;
	mul.wide.u32 	%rd15, %r79, 2;
	add.s64 	%rd43, %rd2, %rd15;
	mul.wide.u32 	%rd5, %r2, 2;
	add.s32 	%r29, %r3, 1;
	and.b32  	%r30, %r29, 3;
	neg.s32 	%r73, %r30;
	mov.f32 	%f72, 0f00000000;
	mov.u32 	%r75, %r79;
$L__BB0_3:
	.pragma "nounroll";
	ld.global.u16 	%rs1, [%rd43];
	// begin inline asm
	{  cvt.f32.f16 %f17, %rs1;}

	// end inline asm
	fma.rn.f32 	%f72, %f17, %f17, %f72;
	add.s32 	%r75, %r75, %r2;
	add.s64 	%rd43, %rd43, %rd5;
	add.s32 	%r73, %r73, 1;
	setp.ne.s32 	%p4, %r73, 0;
	@%p4 bra 	$L__BB0_3;
$L__BB0_4:
	setp.lt.u32 	%p5, %r3, 3;
	@%p5 bra 	$L__BB0_6;
$L__BB0_5:
	mul.wide.u32 	%rd16, %r75, 2;
	add.s64 	%rd17, %rd2, %rd16;
	ld.global.u16 	%rs2, [%rd17];
	// begin inline asm
	{  cvt.f32.f16 %f18, %rs2;}

	// end inline asm
	fma.rn.f32 	%f22, %f18, %f18, %f72;
	add.s32 	%r31, %r75, %r2;
	mul.wide.u32 	%rd18, %r31, 2;
	add.s64 	%rd19, %rd2, %rd18;
	ld.global.u16 	%rs3, [%rd19];
	// begin inline asm
	{  cvt.f32.f16 %f19, %rs3;}

	// end inline asm
	fma.rn.f32 	%f23, %f19, %f19, %f22;
	add.s32 	%r32, %r31, %r2;
	mul.wide.u32 	%rd20, %r32, 2;
	add.s64 	%rd21, %rd2, %rd20;
	ld.global.u16 	%rs4, [%rd21];
	// begin inline asm
	{  cvt.f32.f16 %f20, %rs4;}

	// end inline asm
	fma.rn.f32 	%f24, %f20, %f20, %f23;
	add.s32 	%r33, %r32, %r2;
	mul.wide.u32 	%rd22, %r33, 2;
	add.s64 	%rd23, %rd2, %rd22;
	ld.global.u16 	%rs5, [%rd23];
	// begin inline asm
	{  cvt.f32.f16 %f21, %rs5;}

	// end inline asm
	fma.rn.f32 	%f72, %f21, %f21, %f24;
	add.s32 	%r75, %r33, %r2;
	setp.lt.s32 	%p6, %r75, %r21;
	@%p6 bra 	$L__BB0_5;
$L__BB0_6:
	and.b32  	%r12, %r79, 31;
	mov.b32 	%r34, %f72;
	shfl.sync.bfly.b32	%r35|%p7, %r34, 16, 31, -1;
	mov.b32 	%f25, %r35;
	add.f32 	%f26, %f72, %f25;
	mov.b32 	%r36, %f26;
	shfl.sync.bfly.b32	%r37|%p8, %r36, 8, 31, -1;
	mov.b32 	%f27, %r37;
	add.f32 	%f28, %f26, %f27;
	mov.b32 	%r38, %f28;
	shfl.sync.bfly.b32	%r39|%p9, %r38, 4, 31, -1;
	mov.b32 	%f29, %r39;
	add.f32 	%f30, %f28, %f29;
	mov.b32 	%r40, %f30;
	shfl.sync.bfly.b32	%r41|%p10, %r40, 2, 31, -1;
	mov.b32 	%f31, %r41;
	add.f32 	%f32, %f30, %f31;
	mov.b32 	%r42, %f32;
	shfl.sync.bfly.b32	%r43|%p11, %r42, 1, 31, -1;
	mov.b32 	%f33, %r43;
	add.f32 	%f8, %f32, %f33;
	setp.ne.s32 	%p12, %r12, 0;
	@%p12 bra 	$L__BB0_8;
	shr.u32 	%r44, %r79, 3;
	mov.u32 	%r45, _ZZ14blockReduceSumfE6shared;
	add.s32 	%r46, %r45, %r44;
	st.shared.f32 	[%r46], %f8;
$L__BB0_8:
	bar.sync 	0;
	shr.u32 	%r47, %r2, 5;
	setp.ge.u32 	%p13, %r79, %r47;
	mov.f32 	%f73, 0f00000000;
	@%p13 bra 	$L__BB0_10;
	shl.b32 	%r48, %r12, 2;
	mov.u32 	%r49, _ZZ14blockReduceSumfE6shared;
	add.s32 	%r50, %r49, %r48;
	ld.shared.f32 	%f73, [%r50];
$L__BB0_10:
	setp.gt.u32 	%p14, %r79, 31;
	@%p14 bra 	$L__BB0_13;
	mov.b32 	%r51, %f73;
	shfl.sync.bfly.b32	%r52|%p15, %r51, 16, 31, -1;
	mov.b32 	%f35, %r52;
	add.f32 	%f36, %f73, %f35;
	mov.b32 	%r53, %f36;
	shfl.sync.bfly.b32	%r54|%p16, %r53, 8, 31, -1;
	mov.b32 	%f37, %r54;
	add.f32 	%f38, %f36, %f37;
	mov.b32 	%r55, %f38;
	shfl.sync.bfly.b32	%r56|%p17, %r55, 4, 31, -1;
	mov.b32 	%f39, %r56;
	add.f32 	%f40, %f38, %f39;
	mov.b32 	%r57, %f40;
	shfl.sync.bfly.b32	%r58|%p18, %r57, 2, 31, -1;
	mov.b32 	%f41, %r58;
	add.f32 	%f42, %f40, %f41;
	mov.b32 	%r59, %f42;
	shfl.sync.bfly.b32	%r60|%p19, %r59, 1, 31, -1;
	mov.b32 	%f43, %r60;
	add.f32 	%f11, %f42, %f43;
	setp.ne.s32 	%p20, %r79, 0;
	@%p20 bra 	$L__BB0_13;
	cvt.rn.f32.s32 	%f44, %r21;
	div.rn.f32 	%f45, %f11, %f44;
	add.f32 	%f46, %f45, 0f3727C5AC;
	rsqrt.approx.f32 	%f47, %f46;
	st.shared.f32 	[_ZZ14rmsnorm_kernelP6__halfS0_S0_iE9shared_ss], %f47;
$L__BB0_13:
	setp.ge.s32 	%p21, %r79, %r21;
	bar.sync 	0;
	ld.shared.f32 	%f12, [_ZZ14rmsnorm_kernelP6__halfS0_S0_iE9shared_ss];
	@%p21 bra 	$L__BB0_19;
	add.s32 	%r61, %r79, %r2;
	max.u32 	%r62, %r21, %r61;
	setp.lt.u32 	%p22, %r61, %r21;
	selp.u32 	%r63, 1, 0, %p22;
	add.s32 	%r64, %r61, %r63;
	sub.s32 	%r65, %r62, %r64;
	div.u32 	%r66, %r65, %r2;
	add.s32 	%r13, %r66, %r63;
	and.b32  	%r67, %r13, 3;
	setp.eq.s32 	%p23, %r67, 3;
	@%p23 bra 	$L__BB0_17;
	add.s32 	%r68, %r13, 1;
	and.b32  	%r69, %r68, 3;
	mul.wide.u32 	%rd44, %r79, 2;
	mul.wide.u32 	%rd9, %r2, 2;
	neg.s32 	%r77, %r69;
	mad.lo.s32 	%r79, %r2, %r69, %r79;
$L__BB0_16:
	.pragma "nounroll";
	add.s64 	%rd24, %rd3, %rd44;
	ld.global.u16 	%rs6, [%rd24];
	// begin inline asm
	{  cvt.f32.f16 %f48, %rs6;}

	// end inline asm
	add.s64 	%rd25, %rd2, %rd44;
	ld.global.u16 	%rs7, [%rd25];
	// begin inline asm
	{  cvt.f32.f16 %f49, %rs7;}

	// end inline asm
	mul.f32 	%f51, %f12, %f49;
	mul.f32 	%f50, %f48, %f51;
	// begin inline asm
	{  cvt.rn.f16.f32 %rs8, %f50;}

	// end inline asm
	add.s64 	%rd26, %rd1, %rd44;
	st.global.u16 	[%rd26], %rs8;
	add.s64 	%rd44, %rd44, %rd9;
	add.s32 	%r77, %r77, 1;
	setp.ne.s32 	%p24, %r77, 0;
	@%p24 bra 	$L__BB0_16;
$L__BB0_17:
	setp.lt.u32 	%p25, %r13, 3;
	@%p25 bra 	$L__BB0_19;
$L__BB0_18:
	mul.wide.u32 	%rd27, %r79, 2;
	add.s64 	%rd28, %rd3, %rd27;
	ld.global.u16 	%rs9, [%rd28];
	// begin inline asm
	{  cvt.f32.f16 %f52, %rs9;}

	// end inline asm
	add.s64 	%rd29, %rd2, %rd27;
	ld.global.u16 	%rs10, [%rd29];
	// begin inline asm
	{  cvt.f32.f16 %f53, %rs10;}

	// end inline asm
	mul.f32 	%f64, %f12, %f53;
	mul.f32 	%f54, %f52, %f64;
	// begin inline asm
	{  cvt.rn.f16.f32 %rs11, %f54;}

	// end inline asm
	add.s64 	%rd30, %rd1, %rd27;
	st.global.u16 	[%rd30], %rs11;
	add.s32 	%r70, %r79, %r2;
	mul.wide.u32 	%rd31, %r70, 2;
	add.s64 	%rd32, %rd3, %rd31;
	ld.global.u16 	%rs12, [%rd32];
	// begin inline asm
	{  cvt.f32.f16 %f55, %rs12;}

	// end inline asm
	add.s64 	%rd33, %rd2, %rd31;
	ld.global.u16 	%rs13, [%rd33];
	// begin inline asm
	{  cvt.f32.f16 %f56, %rs13;}

	// end inline asm
	mul.f32 	%f65, %f12, %f56;
	mul.f32 	%f57, %f55, %f65;
	// begin inline asm
	{  cvt.rn.f16.f32 %rs14, %f57;}

	// end inline asm
	add.s64 	%rd34, %rd1, %rd31;
	st.global.u16 	[%rd34], %rs14;
	add.s32 	%r71, %r70, %r2;
	mul.wide.u32 	%rd35, %r71, 2;
	add.s64 	%rd36, %rd3, %rd35;
	ld.global.u16 	%rs15, [%rd36];
	// begin inline asm
	{  cvt.f32.f16 %f58, %rs15;}

	// end inline asm
	add.s64 	%rd37, %rd2, %rd35;
	ld.global.u16 	%rs16, [%rd37];
	// begin inline asm
	{  cvt.f32.f16 %f59, %rs16;}

	// end inline asm
	mul.f32 	%f66, %f12, %f59;
	mul.f32 	%f60, %f58, %f66;
	// begin inline asm
	{  cvt.rn.f16.f32 %rs17, %f60;}

	// end inline asm
	add.s64 	%rd38, %rd1, %rd35;
	st.global.u16 	[%rd38], %rs17;
	add.s32 	%r72, %r71, %r2;
	mul.wide.u32 	%rd39, %r72, 2;
	add.s64 	%rd40, %rd3, %rd39;
	ld.global.u16 	%rs18, [%rd40];
	// begin inline asm
	{  cvt.f32.f16 %f61, %rs18;}

	// end inline asm
	add.s64 	%rd41, %rd2, %rd39;
	ld.global.u16 	%rs19, [%rd41];
	// begin inline asm
	{  cvt.f32.f16 %f62, %rs19;}

	// end inline asm
	mul.f32 	%f67, %f12, %f62;
	mul.f32 	%f63, %f61, %f67;
	// begin inline asm
	{  cvt.rn.f16.f32 %rs20, %f63;}

	// end inline asm
	add.s64 	%rd42, %rd1, %rd39;
	st.global.u16 	[%rd42], %rs20;
	add.s32 	%r79, %r72, %r2;
	setp.lt.s32 	%p26, %r79, %r21;
	@%p26 bra 	$L__BB0_18;
$L__BB0_19:
	ret;

}
	// .globl	_Z22gemv_fp16_kernel_pack8P6__halfPKS_S2_iii
.visible .entry _Z22gemv_fp16_kernel_pack8P6__halfPKS_S2_iii(
	.param .u64 .ptr .align 1 _Z22gemv_fp16_kernel_pack8P6__halfPKS_S2_iii_param_0,
	.param .u64 .ptr .align 1 _Z22gemv_fp16_kernel_pack8P6__halfPKS_S2_iii_param_1,
	.param .u64 .ptr .align 1 _Z22gemv_fp16_kernel_pack8P6__halfPKS_S2_iii_param_2,
	.param .u32 _Z22gemv_fp16_kernel_pack8P6__halfPKS_S2_iii_param_3,
	.param .u32 _Z22gemv_fp16_kernel_pack8P6__halfPKS_S2_iii_param_4,
	.param .u32 _Z22gemv_fp16_kernel_pack8P6__halfPKS_S2_iii_param_5
)
{
	.reg .pred 	%p<22>;
	.reg .b16 	%rs<226>;
	.reg .b32 	%r<117>;
	.reg .b32 	%f<209>;
	.reg .b64 	%rd<32>;

	ld.param.u64 	%rd4, [_Z22gemv_fp16_kernel_pack8P6__halfPKS_S2_iii_param_0];
	ld.param.u64 	%rd6, [_Z22gemv_fp16_kernel_pack8P6__halfPKS_S2_iii_param_1];
	ld.param.u64 	%rd5, [_Z22gemv_fp16_kernel_pack8P6__halfPKS_S2_iii_param_2];
	ld.param.u32 	%r26, [_Z22gemv_fp16_kernel_pack8P6__halfPKS_S2_iii_param_3];
	ld.param.u32 	%r28, [_Z22gemv_fp16_kernel_pack8P6__halfPKS_S2_iii_param_4];
	ld.param.u32 	%r27, [_Z22gemv_fp16_kernel_pack8P6__halfPKS_S2_iii_param_5];
	cvta.to.global.u64 	%rd1, %rd6;
	mov.u32 	%r29, %ctaid.x;
	mov.u32 	%r30, %ntid.y;
	mov.u32 	%r31, %tid.y;
	mad.lo.s32 	%r1, %r29, %r30, %r31;
	setp.ge.s32 	%p1, %r1, %r28;
	@%p1 bra 	$L__BB1_25;
	cvta.to.global.u64 	%rd2, %rd5;
	setp.lt.s32 	%p2, %r27, 1;
	mov.f32 	%f204, 0f00000000;
	@%p2 bra 	$L__BB1_23;
	mul.lo.s32 	%r33, %r26, %r1;
	mul.wide.s32 	%rd7, %r33, 2;
	add.s64 	%rd3, %rd2, %rd7;
	mov.u32 	%r2, %tid.x;
	shr.s32 	%r34, %r26, 31;
	shr.u32 	%r35, %r34, 29;
	add.s32 	%r36, %r26, %r35;
	shr.s32 	%r3, %r36, 3;
	and.b32  	%r4, %r27, 3;
	setp.lt.u32 	%p3, %r27, 4;
	mov.f32 	%f204, 0f00000000;
	mov.b32 	%r110, 0;
	@%p3 bra 	$L__BB1_13;
	and.b32  	%r110, %r27, 2147483644;
	neg.s32 	%r116, %r110;
	add.s32 	%r115, %r2, 64;
	add.s32 	%r114, %r2, 32;
	add.s32 	%r113, %r2, 96;
	mov.f32 	%f204, 0f00000000;
	mov.u32 	%r112, %r2;
$L__BB1_4:
	.pragma "nounroll";
	add.s32 	%r37, %r115, -64;
	setp.ge.s32 	%p4, %r37, %r3;
	@%p4 bra 	$L__BB1_6;
	mul.wide.s32 	%rd8, %r112, 16;
	add.s64 	%rd9, %rd1, %rd8;
	ld.global.nc.v4.f32 	{%f33, %f34, %f35, %f36}, [%rd9];
	add.s64 	%rd10, %rd3, %rd8;
	ld.global.nc.v4.f32 	{%f37, %f38, %f39, %f40}, [%rd10];
	mov.b32 	%r38, %f33;
	mov.b32 	{%rs2, %rs18}, %r38;
	mov.b32 	%r39, %f37;
	mov.b32 	{%rs3, %rs19}, %r39;
	// begin inline asm
	{mul.f16 %rs1,%rs2,%rs3;
}
	// end inline asm
	// begin inline asm
	{  cvt.f32.f16 %f25, %rs1;}

	// end inline asm
	add.f32 	%f41, %f204, %f25;
	mov.b32 	%r40, %f34;
	mov.b32 	{%rs6, %rs22}, %r40;
	mov.b32 	%r41, %f38;
	mov.b32 	{%rs7, %rs23}, %r41;
	// begin inline asm
	{mul.f16 %rs5,%rs6,%rs7;
}
	// end inline asm
	// begin inline asm
	{  cvt.f32.f16 %f26, %rs5;}

	// end inline asm
	add.f32 	%f42, %f41, %f26;
	mov.b32 	%r42, %f35;
	mov.b32 	{%rs10, %rs26}, %r42;
	mov.b32 	%r43, %f39;
	mov.b32 	{%rs11, %rs27}, %r43;
	// begin inline asm
	{mul.f16 %rs9,%rs10,%rs11;
}
	// end inline asm
	// begin inline asm
	{  cvt.f32.f16 %f27, %rs9;}

	// end inline asm
	add.f32 	%f43, %f42, %f27;
	mov.b32 	%r44, %f36;
	mov.b32 	{%rs14, %rs30}, %r44;
	mov.b32 	%r45, %f40;
	mov.b32 	{%rs15, %rs31}, %r45;
	// begin inline asm
	{mul.f16 %rs13,%rs14,%rs15;
}
	// end inline asm
	// begin inline asm
	{  cvt.f32.f16 %f28, %rs13;}

	// end inline asm
	add.f32 	%f44, %f43, %f28;
	// begin inline asm
	{mul.f16 %rs17,%rs18,%rs19;
}
	// end inline asm
	// begin inline asm
	{  cvt.f32.f16 %f29, %rs17;}

	// end inline asm
	add.f32 	%f45, %f44, %f29;
	// begin inline asm
	{mul.f16 %rs21,%rs22,%rs23;
}
	// end inline asm
	// begin inline asm
	{  cvt.f32.f16 %f30, %rs21;}

	// end inline asm
	add.f32 	%f46, %f45, %f30;
	// begin inline asm
	{mul.f16 %rs25,%rs26,%rs27;
}
	// end inline asm
	// begin inline asm
	{  cvt.f32.f16 %f31, %rs25;}

	// end inline asm
	add.f32 	%f47, %f46, %f31;
	// begin inline asm
	{mul.f16 %rs29,%rs30,%rs31;
}
	// end inline asm
	// begin inline asm
	{  cvt.f32.f16 %f32, %rs29;}

	// end inline asm
	add.f32 	%f204, %f47, %f32;
$L__BB1_6:
	add.s32 	%r46, %r115, -32;
	setp.ge.s32 	%p5, %r46, %r3;
	@%p5 bra 	$L__BB1_8;
	mul.wide.s32 	%rd11, %r114, 16;
	add.s64 	%rd12, %rd1, %rd11;
	ld.global.nc.v4.f32 	{%f56, %f57, %f58, %f59}, [%rd12];
	add.s64 	%rd13, %rd3, %rd11;
	ld.global.nc.v4.f32 	{%f60, %f61, %f62, %f63}, [%rd13];
	mov.b32 	%r47, %f56;
	mov.b32 	{%rs34, %rs50}, %r47;
	mov.b32 	%r48, %f60;
	mov.b32 	{%rs35, %rs51}, %r48;
	// begin inline asm
	{mul.f16 %rs33,%rs34,%rs35;
}
	// end inline asm
	// begin inline asm
	{  cvt.f32.f16 %f48, %rs33;}

	// end inline asm
	add.f32 	%f64, %f204, %f48;
	mov.b32 	%r49, %f57;
	mov.b32 	{%rs38, %rs54}, %r49;
	mov.b32 	%r50, %f61;
	mov.b32 	{%rs39, %rs55}, %r50;
	// begin inline asm
	{mul.f16 %rs37,%rs38,%rs39;
}
	// end inline asm
	// begin inline asm
	{  cvt.f32.f16 %f49, %rs37;}

	// end inline asm
	add.f32 	%f65, %f64, %f49;
	mov.b32 	%r51, %f58;
	mov.b32 	{%rs42, %rs58}, %r51;
	mov.b32 	%r52, %f62;
	mov.b32 	{%rs43, %rs59}, %r52;
	// begin inline asm
	{mul.f16 %rs41,%rs42,%rs43;
}
	// end inline asm
	// begin inline asm
	{  cvt.f32.f16 %f50, %rs41;}

	// end inline asm
	add.f32 	%f66, %f65, %f50;
	mov.b32 	%r53, %f59;
	mov.b32 	{%rs46, %rs62}, %r53;
	mov.b32 	%r54, %f63;
	mov.b32 	{%rs47, %rs63}, %r54;
	// begin inline asm
	{mul.f16 %rs45,%rs46,%rs47;
}
	// end inline asm
	// begin inline asm
	{  cvt.f32.f16 %f51, %rs45;}

	// end inline asm
	add.f32 	%f67, %f66, %f51;
	// begin inline asm
	{mul.f16 %rs49,%rs50,%rs51;
}
	// end inline asm
	// begin inline asm
	{  cvt.f32.f16 %f52, %rs49;}

	// end inline asm
	add.f32 	%f68, %f67, %f52;
	// begin inline asm
	{mul.f16 %rs53,%rs54,%rs55;
}
	// end inline asm
	// begin inline asm
	{  cvt.f32.f16 %f53, %rs53;}

	// end inline asm
	add.f32 	%f69, %f68, %f53;
	// begin inline asm
	{mul.f16 %rs57,%rs58,%rs59;
}
	// end inline asm
	// begin inline asm
	{  cvt.f32.f16 %f54, %rs57;}

	// end inline asm
	add.f32 	%f70, %f69, %f54;
	// begin inline asm
	{mul.f16 %rs61,%rs62,%rs63;
}
	// end inline asm
	// begin inline asm
	{  cvt.f32.f16 %f55, %rs61;}

	// end inline asm
	add.f32 	%f204, %f70, %f55;
$L__BB1_8:
	setp.ge.s32 	%p6, %r115, %r3;
	@%p6 bra 	$L__BB1_10;
	mul.wide.s32 	%rd14, %r115, 16;
	add.s64 	%rd15, %rd1, %rd14;
	ld.global.nc.v4.f32 	{%f79, %f80, %f81, %f82}, [%rd15];
	add.s64 	%rd16, %rd3, %rd14;
	ld.global.nc.v4.f32 	{%f83, %f84, %f85, %f86}, [%rd16];
	mov.b32 	%r55, %f79;
	mov.b32 	{%rs66, %rs82}, %r55;
	mov.b32 	%r56, %f83;
	mov.b32 	{%rs67, %rs83}, %r56;
	// begin inline asm
	{mul.f16 %rs65,%rs66,%rs67;
}
	// end inline asm
	// begin inline asm
	{  cvt.f32.f16 %f71, %rs65;}

	// end inline asm
	add.f32 	%f87, %f204, %f71;
	mov.b32 	%r57, %f80;
	mov.b32 	{%rs70, %rs86}, %r57;
	mov.b32 	%r58, %f84;
	mov.b32 	{%rs71, %rs87}, %r58;
	// begin inline asm
	{mul.f16 %rs69,%rs70,%rs71;
}
	// end inline asm
	// begin inline asm
	{  cvt.f32.f16 %f72, %rs69;}

	// end inline asm
	add.f32 	%f88, %f87, %f72;
	mov.b32 	%r59, %f81;
	mov.b32 	{%rs74, %rs90}, %r59;
	mov.b32 	%r60, %f85;
	mov.b32 	{%rs75, %rs91}, %r60;
	// begin inline asm
	{mul.f16 %rs73,%rs74,%rs75;
}
	// end inline asm
	// begin inline asm
	{  cvt.f32.f16 %f73, %rs73;}

	// end inline asm
	add.f32 	%f89, %f88, %f73;
	mov.b32 	%r61, %f82;
	mov.b32 	{%rs78, %rs94}, %r61;
	mov.b32 	%r62, %f86;
	mov.b32 	{%rs79, %rs95}, %r62;
	// begin inline asm
	{mul.f16 %rs77,%rs78,%rs79;
}
	// end inline asm
	// begin inline asm
	{  cvt.f32.f16 %f74, %rs77;}

	// end inline asm
	add.f32 	%f90, %f89, %f74;
	// begin inline asm
	{mul.f16 %rs81,%rs82,%rs83;
}
	// end inline asm
	// begin inline asm
	{  cvt.f32.f16 %f75, %rs81;}

	// end inline asm
	add.f32 	%f91, %f90, %f75;
	// begin inline asm
	{mul.f16 %rs85,%rs86,%rs87;
}
	// end inline asm
	// begin inline asm
	{  cvt.f32.f16 %f76, %rs85;}

	// end inline asm
	add.f32 	%f92, %f91, %f76;
	// begin inline asm
	{mul.f16 %rs89,%rs90,%rs91;
}
	// end inline asm
	// begin inline asm
	{  cvt.f32.f16 %f77, %rs89;}

	// end inline asm
	add.f32 	%f93, %f92, %f77;
	// begin inline asm
	{mul.f16 %rs93,%rs94,%rs95;
}
	// end inline asm
	// begin inline asm
	{  cvt.f32.f16 %f78, %rs93;}

	// end inline asm
	add.f32 	%f204, %f93, %f78;
$L__BB1_10:
	add.s32 	%r63, %r115, 32;
	setp.ge.s32 	%p7, %r63, %r3;
	@%p7 bra 	$L__BB1_12;
	mul.wide.s32 	%rd17, %r113, 16;
	add.s64 	%rd18, %rd1, %rd17;
	ld.global.nc.v4.f32 	{%f102, %f103, %f104, %f105}, [%rd18];
	add.s64 	%rd19, %rd3, %rd17;
	ld.global.nc.v4.f32 	{%f106, %f107, %f108, %f109}, [%rd19];
	mov.b32 	%r64, %f102;
	mov.b32 	{%rs98, %rs114}, %r64;
	mov.b32 	%r65, %f106;
	mov.b32 	{%rs99, %rs115}, %r65;
	// begin inline asm
	{mul.f16 %rs97,%rs98,%rs99;
}
	// end inline asm
	// begin inline asm
	{  cvt.f32.f16 %f94, %rs97;}

	// end inline asm
	add.f32 	%f110, %f204, %f94;
	mov.b32 	%r66, %f103;
	mov.b32 	{%rs102, %rs118}, %r66;
	mov.b32 	%r67, %f107;
	mov.b32 	{%rs103, %rs119}, %r67;
	// begin inline asm
	{mul.f16 %rs101,%rs102,%rs103;
}
	// end inline asm
	// begin inline asm
	{  cvt.f32.f16 %f95, %rs101;}

	// end inline asm
	add.f32 	%f111, %f110, %f95;
	mov.b32 	%r68, %f104;
	mov.b32 	{%rs106, %rs122}, %r68;
	mov.b32 	%r69, %f108;
	mov.b32 	{%rs107, %rs123}, %r69;
	// begin inline asm
	{mul.f16 %rs105,%rs106,%rs107;
}
	// end inline asm
	// begin inline asm
	{  cvt.f32.f16 %f96, %rs105;}

	// end inline asm
	add.f32 	%f112, %f111, %f96;
	mov.b32 	%r70, %f105;
	mov.b32 	{%rs110, %rs126}, %r70;
	mov.b32 	%r71, %f109;
	mov.b32 	{%rs111, %rs127}, %r71;
	// begin inline asm
	{mul.f16 %rs109,%rs110,%rs111;
}
	// end inline asm
	// begin inline asm
	{  cvt.f32.f16 %f97, %rs109;}

	// end inline asm
	add.f32 	%f113, %f112, %f97;
	// begin inline asm
	{mul.f16 %rs113,%rs114,%rs115;
}
	// end inline asm
	// begin inline asm
	{  cvt.f32.f16 %f98, %rs113;}

	// end inline asm
	add.f32 	%f114, %f113, %f98;
	// begin inline asm
	{mul.f16 %rs117,%rs118,%rs119;
}
	// end inline asm
	// begin inline asm
	{  cvt.f32.f16 %f99, %rs117;}

	// end inline asm
	add.f32 	%f115, %f114, %f99;
	// begin inline asm
	{mul.f16 %rs121,%rs122,%rs123;
}
	// end inline asm
	// begin inline asm
	{  cvt.f32.f16 %f100, %rs121;}

	// end inline asm
	add.f32 	%f116, %f115, %f100;
	// begin inline asm
	{mul.f16 %rs125,%rs126,%rs127;
}
	// end inline asm
	// begin inline asm
	{  cvt.f32.f16 %f101, %rs125;}

	// end inline asm
	add.f32 	%f204, %f116, %f101;
$L__BB1_12:
	add.s32 	%r116, %r116, 4;
	add.s32 	%r115, %r115, 128;
	add.s32 	%r114, %r114, 128;
	add.s32 	%r113, %r113, 128;
	add.s32 	%r112, %r112, 128;
	setp.eq.s32 	%p8, %r116, 0;
	@%p8 bra 	$L__BB1_13;
	bra.uni 	$L__BB1_4;
$L__BB1_13:
	setp.eq.s32 	%p9, %r4, 0;
	@%p9 bra 	$L__BB1_23;
	setp.eq.s32 	%p10, %r4, 1;
	@%p10 bra 	$L__BB1_20;
	shl.b32 	%r72, %r110, 5;
	add.s32 	%r11, %r72, %r2;
	setp.ge.s32 	%p11, %r11, %r3;
	@%p11 bra 	$L__BB1_17;
	mul.wide.s32 	%rd20, %r11, 16;
	add.s64 	%rd21, %rd1, %rd20;
	ld.global.nc.v4.f32 	{%f126, %f127, %f128, %f129}, [%rd21];
	add.s64 	%rd22, %rd3, %rd20;
	ld.global.nc.v4.f32 	{%f130, %f131, %f132, %f133}, [%rd22];
	mov.b32 	%r73, %f126;
	mov.b32 	{%rs130, %rs146}, %r73;
	mov.b32 	%r74, %f130;
	mov.b32 	{%rs131, %rs147}, %r74;
	// begin inline asm
	{mul.f16 %rs129,%rs130,%rs131;
}
	// end inline asm
	// begin inline asm
	{  cvt.f32.f16 %f118, %rs129;}

	// end inline asm
	add.f32 	%f134, %f204, %f118;
	mov.b32 	%r75, %f127;
	mov.b32 	{%rs134, %rs150}, %r75;
	mov.b32 	%r76, %f131;
	mov.b32 	{%rs135, %rs151}, %r76;
	// begin inline asm
	{mul.f16 %rs133,%rs134,%rs135;
}
	// end inline asm
	// begin inline asm
	{  cvt.f32.f16 %f119, %rs133;}

	// end inline asm
	add.f32 	%f135, %f134, %f119;
	mov.b32 	%r77, %f128;
	mov.b32 	{%rs138, %rs154}, %r77;
	mov.b32 	%r78, %f132;
	mov.b32 	{%rs139, %rs155}, %r78;
	// begin inline asm
	{mul.f16 %rs137,%rs138,%rs139;
}
	// end inline asm
	// begin inline asm
	{  cvt.f32.f16 %f120, %rs137;}

	// end inline asm
	add.f32 	%f136, %f135, %f120;
	mov.b32 	%r79, %f129;
	mov.b32 	{%rs142, %rs158}, %r79;
	mov.b32 	%r80, %f133;
	mov.b32 	{%rs143, %rs159}, %r80;
	// begin inline asm
	{mul.f16 %rs141,%rs142,%rs143;
}
	// end inline asm
	// begin inline asm
	{  cvt.f32.f16 %f121, %rs141;}

	// end inline asm
	add.f32 	%f137, %f136, %f121;
	// begin inline asm
	{mul.f16 %rs145,%rs146,%rs147;
}
	// end inline asm
	// begin inline asm
	{  cvt.f32.f16 %f122, %rs145;}

	// end inline asm
	add.f32 	%f138, %f137, %f122;
	// begin inline asm
	{mul.f16 %rs149,%rs150,%rs151;
}
	// end inline asm
	// begin inline asm
	{  cvt.f32.f16 %f123, %rs149;}

	// end inline asm
	add.f32 	%f139, %f138, %f123;
	// begin inline asm
	{mul.f16 %rs153,%rs154,%rs155;
}
	// end inline asm
	// begin inline asm
	{  cvt.f32.f16 %f124, %rs153;}

	// end inline asm
	add.f32 	%f140, %f139, %f124;
	// begin inline asm
	{mul.f16 %rs157,%rs158,%rs159;
}
	// end inline asm
	// begin inline asm
	{  cvt.f32.f16 %f125, %rs157;}

	// end inline asm
	add.f32 	%f204, %f140, %f125;
$L__BB1_17:
	add.s32 	%r12, %r11, 32;
	setp.ge.s32 	%p12, %r12, %r3;
	@%p12 bra 	$L__BB1_19;
	mul.wide.s32 	%rd23, %r12, 16;
	add.s64 	%rd24, %rd1, %rd23;
	ld.global.nc.v4.f32 	{%f149, %f150, %f151, %f152}, [%rd24];
	add.s64 	%rd25, %rd3, %rd23;
	ld.global.nc.v4.f32 	{%f153, %f154, %f155, %f156}, [%rd25];
	mov.b32 	%r81, %f149;
	mov.b32 	{%rs162, %rs178}, %r81;
	mov.b32 	%r82, %f153;
	mov.b32 	{%rs163, %rs179}, %r82;
	// begin inline asm
	{mul.f16 %rs161,%rs162,%rs163;
}
	// end inline asm
	// begin inline asm
	{  cvt.f32.f16 %f141, %rs161;}

	// end inline asm
	add.f32 	%f157, %f204, %f141;
	mov.b32 	%r83, %f150;
	mov.b32 	{%rs166, %rs182}, %r83;
	mov.b32 	%r84, %f154;
	mov.b32 	{%rs167, %rs183}, %r84;
	// begin inline asm
	{mul.f16 %rs165,%rs166,%rs167;
}
	// end inline asm
	// begin inline asm
	{  cvt.f32.f16 %f142, %rs165;}

	// end inline asm
	add.f32 	%f158, %f157, %f142;
	mov.b32 	%r85, %f151;
	mov.b32 	{%rs170, %rs186}, %r85;
	mov.b32 	%r86, %f155;
	mov.b32 	{%rs171, %rs187}, %r86;
	// begin inline asm
	{mul.f16 %rs169,%rs170,%rs171;
}
	// end inline asm
	// begin inline asm
	{  cvt.f32.f16 %f143, %rs169;}

	// end inline asm
	add.f32 	%f159, %f158, %f143;
	mov.b32 	%r87, %f152;
	mov.b32 	{%rs174, %rs190}, %r87;
	mov.b32 	%r88, %f156;
	mov.b32 	{%rs175, %rs191}, %r88;
	// begin inline asm
	{mul.f16 %rs173,%rs174,%rs175;
}
	// end inline asm
	// begin inline asm
	{  cvt.f32.f16 %f144, %rs173;}

	// end inline asm
	add.f32 	%f160, %f159, %f144;
	// begin inline asm
	{mul.f16 %rs177,%rs178,%rs179;
}
	// end inline asm
	// begin inline asm
	{  cvt.f32.f16 %f145, %rs177;}

	// end inline asm
	add.f32 	%f161, %f160, %f145;
	// begin inline asm
	{mul.f16 %rs181,%rs182,%rs183;
}
	// end inline asm
	// begin inline asm
	{  cvt.f32.f16 %f146, %rs181;}

	// end inline asm
	add.f32 	%f162, %f161, %f146;
	// begin inline asm
	{mul.f16 %rs185,%rs186,%rs187;
}
	// end inline asm
	// begin inline asm
	{  cvt.f32.f16 %f147, %rs185;}

	// end inline asm
	add.f32 	%f163, %f162, %f147;
	// begin inline asm
	{mul.f16 %rs189,%rs190,%rs191;
}
	// end inline asm
	// begin inline asm
	{  cvt.f32.f16 %f148, %rs189;}

	// end inline asm
	add.f32 	%f204, %f163, %f148;
$L__BB1_19:
	add.s32 	%r110, %r110, 2;
$L__BB1_20:
	and.b32  	%r89, %r27, 1;
	setp.eq.b32 	%p13, %r89, 1;
	not.pred 	%p14, %p13;
	@%p14 bra 	$L__BB1_23;
	shl.b32 	%r90, %r110, 5;
	add.s32 	%r15, %r90, %r2;
	setp.ge.s32 	%p15, %r15, %r3;
	@%p15 bra 	$L__BB1_23;
	mul.wide.s32 	%rd26, %r15, 16;
	add.s64 	%rd27, %rd1, %rd26;
	ld.global.nc.v4.f32 	{%f172, %f173, %f174, %f175}, [%rd27];
	add.s64 	%rd28, %rd3, %rd26;
	ld.global.nc.v4.f32 	{%f176, %f177, %f178, %f179}, [%rd28];
	mov.b32 	%r91, %f172;
	mov.b32 	{%rs194, %rs210}, %r91;
	mov.b32 	%r92, %f176;
	mov.b32 	{%rs195, %rs211}, %r92;
	// begin inline asm
	{mul.f16 %rs193,%rs194,%rs195;
}
	// end inline asm
	// begin inline asm
	{  cvt.f32.f16 %f164, %rs193;}

	// end inline asm
	add.f32 	%f180, %f204, %f164;
	mov.b32 	%r93, %f173;
	mov.b32 	{%rs198, %rs214}, %r93;
	mov.b32 	%r94, %f177;
	mov.b32 	{%rs199, %rs215}, %r94;
	// begin inline asm
	{mul.f16 %rs197,%rs198,%rs199;
}
	// end inline asm
	// begin inline asm
	{  cvt.f32.f16 %f165, %rs197;}

	// end inline asm
	add.f32 	%f181, %f180, %f165;
	mov.b32 	%r95, %f174;
	mov.b32 	{%rs202, %rs218}, %r95;
	mov.b32 	%r96, %f178;
	mov.b32 	{%rs203, %rs219}, %r96;
	// begin inline asm
	{mul.f16 %rs201,%rs202,%rs203;
}
	// end inline asm
	// begin inline asm
	{  cvt.f32.f16 %f166, %rs201;}

	// end inline asm
	add.f32 	%f182, %f181, %f166;
	mov.b32 	%r97, %f175;
	mov.b32 	{%rs206, %rs222}, %r97;
	mov.b32 	%r98, %f179;
	mov.b32 	{%rs207, %rs223}, %r98;
	// begin inline asm
	{mul.f16 %rs205,%rs206,%rs207;
}
	// end inline asm
	// begin inline asm
	{  cvt.f32.f16 %f167, %rs205;}

	// end inline asm
	add.f32 	%f183, %f182, %f167;
	// begin inline asm
	{mul.f16 %rs209,%rs210,%rs211;
}
	// end inline asm
	// begin inline asm
	{  cvt.f32.f16 %f168, %rs209;}

	// end inline asm
	add.f32 	%f184, %f183, %f168;
	// begin inline asm
	{mul.f16 %rs213,%rs214,%rs215;
}
	// end inline asm
	// begin inline asm
	{  cvt.f32.f16 %f169, %rs213;}

	// end inline asm
	add.f32 	%f185, %f184, %f169;
	// begin inline asm
	{mul.f16 %rs217,%rs218,%rs219;
}
	// end inline asm
	// begin inline asm
	{  cvt.f32.f16 %f170, %rs217;}

	// end inline asm
	add.f32 	%f186, %f185, %f170;
	// begin inline asm
	{mul.f16 %rs221,%rs222,%rs223;
}
	// end inline asm
	// begin inline asm
	{  cvt.f32.f16 %f171, %rs221;}

	// end inline asm
	add.f32 	%f204, %f186, %f171;
$L__BB1_23:
	mov.b32 	%r99, %f204;
	shfl.sync.bfly.b32	%r100|%p16, %r99, 16, 31, -1;
	mov.b32 	%f187, %r100;
	add.f32 	%f188, %f204, %f187;
	mov.b32 	%r101, %f188;
	shfl.sync.bfly.b32	%r102|%p17, %r101, 8, 31, -1;
	mov.b32 	%f189, %r102;
	add.f32 	%f190, %f188, %f189;
	mov.b32 	%r103, %f190;
	shfl.sync.bfly.b32	%r104|%p18, %r103, 4, 31, -1;
	mov.b32 	%f191, %r104;
	add.f32 	%f192, %f190, %f191;
	mov.b32 	%r105, %f192;
	shfl.sync.bfly.b32	%r106|%p19, %r105, 2, 31, -1;
	mov.b32 	%f193, %r106;
	add.f32 	%f194, %f192, %f193;
	mov.b32 	%r107, %f194;
	shfl.sync.bfly.b32	%r108|%p20, %r107, 1, 31, -1;
	mov.b32 	%f195, %r108;
	add.f32 	%f20, %f194, %f195;
	mov.u32 	%r109, %tid.x;
	setp.ne.s32 	%p21, %r109, 0;
	@%p21 bra 	$L__BB1_25;
	// begin inline asm
	{  cvt.rn.f16.f32 %rs225, %f20;}

	// end inline asm
	cvta.to.global.u64 	%rd29, %rd4;
	mul.wide.s32 	%rd30, %r1, 2;
	add.s64 	%rd31, %rd29, %rd30;
	st.global.u16 	[%rd31], %rs225;
$L__BB1_25:
	ret;

}
	// .globl	_Z13swiglu_kernelP6__halfS0_i
.visible .entry _Z13swiglu_kernelP6__halfS0_i(
	.param .u64 .ptr .align 1 _Z13swiglu_kernelP6__halfS0_i_param_0,
	.param .u64 .ptr .align 1 _Z13swiglu_kernelP6__halfS0_i_param_1,
	.param .u32 _Z13swiglu_kernelP6__halfS0_i_param_2
)
{
	.reg .pred 	%p<2>;
	.reg .b16 	%rs<4>;
	.reg .b32 	%r<8>;
	.reg .b32 	%f<18>;
	.reg .b64 	%rd<8>;

	ld.param.u64 	%rd1, [_Z13swiglu_kernelP6__halfS0_i_param_0];
	ld.param.u64 	%rd2, [_Z13swiglu_kernelP6__halfS0_i_param_1];
	ld.param.u32 	%r2, [_Z13swiglu_kernelP6__halfS0_i_param_2];
	mov.u32 	%r3, %ctaid.x;
	mov.u32 	%r4, %ntid.x;
	mov.u32 	%r5, %tid.x;
	mad.lo.s32 	%r1, %r3, %r4, %r5;
	setp.ge.s32 	%p1, %r1, %r2;
	@%p1 bra 	$L__BB2_2;
	cvta.to.global.u64 	%rd3, %rd1;
	cvta.to.global.u64 	%rd4, %rd2;
	mul.wide.s32 	%rd5, %r1, 2;
	add.s64 	%rd6, %rd3, %rd5;
	ld.global.u16 	%rs1, [%rd6];
	// begin inline asm
	{  cvt.f32.f16 %f1, %rs1;}

	// end inline asm
	fma.rn.f32 	%f4, %f1, 0fBBBB989D, 0f3F000000;
	cvt.sat.f32.f32 	%f5, %f4;
	mov.f32 	%f6, 0f4B400001;
	mov.f32 	%f7, 0f437C0000;
	fma.rm.f32 	%f8, %f5, %f7, %f6;
	add.f32 	%f9, %f8, 0fCB40007F;
	neg.f32 	%f10, %f9;
	fma.rn.f32 	%f11, %f1, 0fBFB8AA3B, %f10;
	fma.rn.f32 	%f12, %f1, 0fB2A57060, %f11;
	mov.b32 	%r6, %f8;
	shl.b32 	%r7, %r6, 23;
	mov.b32 	%f13, %r7;
	ex2.approx.ftz.f32 	%f14, %f12;
	fma.rn.f32 	%f15, %f14, %f13, 0f3F800000;
	rcp.rn.f32 	%f16, %f15;
	mul.f32 	%f17, %f1, %f16;
	add.s64 	%rd7, %rd4, %rd5;
	ld.global.u16 	%rs2, [%rd7];
	// begin inline asm
	{  cvt.f32.f16 %f2, %rs2;}

	// end inline asm
	mul.f32 	%f3, %f2, %f17;
	// begin inline asm
	{  cvt.rn.f16.f32 %rs3, %f3;}

	// end inline asm
	st.global.u16 	[%rd6], %rs3;
$L__BB2_2:
	ret;

}
	// .globl	_Z31multihead_attention_fp16_kerneliP6__halfS0_S0_S0_iiiif
.visible .entry _Z31multihead_attention_fp16_kerneliP6__halfS0_S0_S0_iiiif(
	.param .u32 _Z31multihead_attention_fp16_kerneliP6__halfS0_S0_S0_iiiif_param_0,
	.param .u64 .ptr .align 1 _Z31multihead_attention_fp16_kerneliP6__halfS0_S0_S0_iiiif_param_1,
	.param .u64 .ptr .align 1 _Z31multihead_attention_fp16_kerneliP6__halfS0_S0_S0_iiiif_param_2,
	.param .u64 .ptr .align 1 _Z31multihead_attention_fp16_kerneliP6__halfS0_S0_S0_iiiif_param_3,
	.param .u64 .ptr .align 1 _Z31multihead_attention_fp16_kerneliP6__halfS0_S0_S0_iiiif_param_4,
	.param .u32 _Z31multihead_attention_fp16_kerneliP6__halfS0_S0_S0_iiiif_param_5,
	.param .u32 _Z31multihead_attention_fp16_kerneliP6__halfS0_S0_S0_iiiif_param_6,
	.param .u32 _Z31multihead_attention_fp16_kerneliP6__halfS0_S0_S0_iiiif_param_7,
	.param .u32 _Z31multihead_attention_fp16_kerneliP6__halfS0_S0_S0_iiiif_param_8,
	.param .f32 _Z31multihead_attention_fp16_kerneliP6__halfS0_S0_S0_iiiif_param_9
)
{
	.reg .pred 	%p<38>;
	.reg .b16 	%rs<243>;
	.reg .b32 	%r<229>;
	.reg .b32 	%f<247>;
	.reg .b64 	%rd<108>;
	.reg .b64 	%fd<136>;
	// demoted variable
	.shared .align 4 .b8 _ZZ31multihead_attention_fp16_kerneliP6__halfS0_S0_S0_iiiifE3att[4096];
	// demoted variable
	.shared .align 4 .f32 _ZZ31multihead_attention_fp16_kerneliP6__halfS0_S0_S0_iiiifE7max_val;
	// demoted variable
	.shared .align 4 .f32 _ZZ31multihead_attention_fp16_kerneliP6__halfS0_S0_S0_iiiifE11inv_d_total;
	ld.param.u32 	%r58, [_Z31multihead_attention_fp16_kerneliP6__halfS0_S0_S0_iiiif_param_0];
	ld.param.u64 	%rd11, [_Z31multihead_attention_fp16_kerneliP6__halfS0_S0_S0_iiiif_param_1];
	ld.param.u64 	%rd12, [_Z31multihead_attention_fp16_kerneliP6__halfS0_S0_S0_iiiif_param_2];
	ld.param.u64 	%rd13, [_Z31multihead_attention_fp16_kerneliP6__halfS0_S0_S0_iiiif_param_3];
	ld.param.u64 	%rd14, [_Z31multihead_attention_fp16_kerneliP6__halfS0_S0_S0_iiiif_param_4];
	ld.param.u32 	%r59, [_Z31multihead_attention_fp16_kerneliP6__halfS0_S0_S0_iiiif_param_5];
	ld.param.u32 	%r61, [_Z31multihead_attention_fp16_kerneliP6__halfS0_S0_S0_iiiif_param_7];
	cvta.to.global.u64 	%rd1, %rd12;
	cvta.to.global.u64 	%rd2, %rd14;
	cvta.to.global.u64 	%rd3, %rd13;
	cvta.to.global.u64 	%rd4, %rd11;
	mov.u32 	%r1, %ctaid.x;
	mul.lo.s32 	%r63, %r61, %r1;
	cvt.s64.s32 	%rd5, %r63;
	mov.u32 	%r214, %tid.x;
	setp.gt.s32 	%p1, %r214, %r58;
	mov.f32 	%f236, 0fFF7FFFFF;
	@%p1 bra 	$L__BB3_14;
	setp.lt.s32 	%p2, %r61, 1;
	mov.u32 	%r3, %ntid.x;
	@%p2 bra 	$L__BB3_12;
	ld.param.u32 	%r205, [_Z31multihead_attention_fp16_kerneliP6__halfS0_S0_S0_iiiif_param_8];
	ld.param.u32 	%r203, [_Z31multihead_attention_fp16_kerneliP6__halfS0_S0_S0_iiiif_param_6];
	div.s32 	%r67, %r1, %r203;
	mul.lo.s32 	%r68, %r67, %r61;
	cvt.s64.s32 	%rd15, %r68;
	cvt.s64.s32 	%rd16, %r205;
	add.s64 	%rd6, %rd16, %rd15;
	mov.f32 	%f236, 0fFF7FFFFF;
	add.s32 	%r108, %r61, -1;
	shr.u32 	%r109, %r108, 3;
	add.s32 	%r110, %r109, 1;
	and.b32  	%r111, %r110, 3;
	mov.u32 	%r207, %r214;
$L__BB3_3:
	setp.lt.u32 	%p4, %r61, 25;
	mul.lo.s32 	%r70, %r207, %r59;
	cvt.s64.s32 	%rd17, %r70;
	add.s64 	%rd7, %rd6, %rd17;
	mov.f64 	%fd130, 0d0000000000000000;
	mov.b32 	%r210, 0;
	@%p4 bra 	$L__BB3_6;
	mov.f64 	%fd130, 0d0000000000000000;
	mov.b32 	%r210, 0;
	mov.u32 	%r209, %r210;
$L__BB3_5:
	.pragma "nounroll";
	cvt.u64.u32 	%rd18, %r210;
	add.s64 	%rd19, %rd18, %rd5;
	shl.b64 	%rd20, %rd19, 1;
	add.s64 	%rd21, %rd4, %rd20;
	ld.global.v4.f32 	{%f63, %f64, %f65, %f66}, [%rd21];
	add.s64 	%rd22, %rd7, %rd18;
	shl.b64 	%rd23, %rd22, 1;
	add.s64 	%rd24, %rd3, %rd23;
	ld.global.v4.f32 	{%f67, %f68, %f69, %f70}, [%rd24];
	mov.b32 	%r72, %f63;
	mov.b32 	{%rs3, %rs19}, %r72;
	mov.b32 	%r73, %f67;
	mov.b32 	{%rs4, %rs20}, %r73;
	// begin inline asm
	{mul.f16 %rs2,%rs3,%rs4;
}
	// end inline asm
	// begin inline asm
	{  cvt.f32.f16 %f31, %rs2;}

	// end inline asm
	cvt.f64.f32 	%fd15, %f31;
	add.f64 	%fd16, %fd130, %fd15;
	mov.b32 	%r74, %f64;
	mov.b32 	{%rs7, %rs23}, %r74;
	mov.b32 	%r75, %f68;
	mov.b32 	{%rs8, %rs24}, %r75;
	// begin inline asm
	{mul.f16 %rs6,%rs7,%rs8;
}
	// end inline asm
	// begin inline asm
	{  cvt.f32.f16 %f32, %rs6;}

	// end inline asm
	cvt.f64.f32 	%fd17, %f32;
	add.f64 	%fd18, %fd16, %fd17;
	mov.b32 	%r76, %f65;
	mov.b32 	{%rs11, %rs27}, %r76;
	mov.b32 	%r77, %f69;
	mov.b32 	{%rs12, %rs28}, %r77;
	// begin inline asm
	{mul.f16 %rs10,%rs11,%rs12;
}
	// end inline asm
	// begin inline asm
	{  cvt.f32.f16 %f33, %rs10;}

	// end inline asm
	cvt.f64.f32 	%fd19, %f33;
	add.f64 	%fd20, %fd18, %fd19;
	mov.b32 	%r78, %f66;
	mov.b32 	{%rs15, %rs31}, %r78;
	mov.b32 	%r79, %f70;
	mov.b32 	{%rs16, %rs32}, %r79;
	// begin inline asm
	{mul.f16 %rs14,%rs15,%rs16;
}
	// end inline asm
	// begin inline asm
	{  cvt.f32.f16 %f34, %rs14;}

	// end inline asm
	cvt.f64.f32 	%fd21, %f34;
	add.f64 	%fd22, %fd20, %fd21;
	// begin inline asm
	{mul.f16 %rs18,%rs19,%rs20;
}
	// end inline asm
	// begin inline asm
	{  cvt.f32.f16 %f35, %rs18;}

	// end inline asm
	cvt.f64.f32 	%fd23, %f35;
	add.f64 	%fd24, %fd22, %fd23;
	// begin inline asm
	{mul.f16 %rs22,%rs23,%rs24;
}
	// end inline asm
	// begin inline asm
	{  cvt.f32.f16 %f36, %rs22;}

	// end inline asm
	cvt.f64.f32 	%fd25, %f36;
	add.f64 	%fd26, %fd24, %fd25;
	// begin inline asm
	{mul.f16 %rs26,%rs27,%rs28;
}
	// end inline asm
	// begin inline asm
	{  cvt.f32.f16 %f37, %rs26;}

	// end inline asm
	cvt.f64.f32 	%fd27, %f37;
	add.f64 	%fd28, %fd26, %fd27;
	// begin inline asm
	{mul.f16 %rs30,%rs31,%rs32;
}
	// end inline asm
	// begin inline asm
	{  cvt.f32.f16 %f38, %rs30;}

	// end inline asm
	cvt.f64.f32 	%fd29, %f38;
	add.f64 	%fd30, %fd28, %fd29;
	ld.global.v4.f32 	{%f71, %f72, %f73, %f74}, [%rd21+16];
	ld.global.v4.f32 	{%f75, %f76, %f77, %f78}, [%rd24+16];
	mov.b32 	%r80, %f71;
	mov.b32 	{%rs35, %rs51}, %r80;
	mov.b32 	%r81, %f75;
	mov.b32 	{%rs36, %rs52}, %r81;
	// begin inline asm
	{mul.f16 %rs34,%rs35,%rs36;
}
	// end inline asm
	// begin inline asm
	{  cvt.f32.f16 %f39, %rs34;}

	// end inline asm
	cvt.f64.f32 	%fd31, %f39;
	add.f64 	%fd32, %fd30, %fd31;
	mov.b32 	%r82, %f72;
	mov.b32 	{%rs39, %rs55}, %r82;
	mov.b32 	%r83, %f76;
	mov.b32 	{%rs40, %rs56}, %r83;
	// begin inline asm
	{mul.f16 %rs38,%rs39,%rs40;
}
	// end inline asm
	// begin inline asm
	{  cvt.f32.f16 %f40, %rs38;}

	// end inline asm
	cvt.f64.f32 	%fd33, %f40;
	add.f64 	%fd34, %fd32, %fd33;
	mov.b32 	%r84, %f73;
	mov.b32 	{%rs43, %rs59}, %r84;
	mov.b32 	%r85, %f77;
	mov.b32 	{%rs44, %rs60}, %r85;
	// begin inline asm
	{mul.f16 %rs42,%rs43,%rs44;
}
	// end inline asm
	// begin inline asm
	{  cvt.f32.f16 %f41, %rs42;}

	// end inline asm
	cvt.f64.f32 	%fd35, %f41;
	add.f64 	%fd36, %fd34, %fd35;
	mov.b32 	%r86, %f74;
	mov.b32 	{%rs47, %rs63}, %r86;
	mov.b32 	%r87, %f78;
	mov.b32 	{%rs48, %rs64}, %r87;
	// begin inline asm
	{mul.f16 %rs46,%rs47,%rs48;
}
	// end inline asm
	// begin inline asm
	{  cvt.f32.f16 %f42, %rs46;}

	// end inline asm
	cvt.f64.f32 	%fd37, %f42;
	add.f64 	%fd38, %fd36, %fd37;
	// begin inline asm
	{mul.f16 %rs50,%rs51,%rs52;
}
	// end inline asm
	// begin inline asm
	{  cvt.f32.f16 %f43, %rs50;}

	// end inline asm
	cvt.f64.f32 	%fd39, %f43;
	add.f64 	%fd40, %fd38, %fd39;
	// begin inline asm
	{mul.f16 %rs54,%rs55,%rs56;
}
	// end inline asm
	// begin inline asm
	{  cvt.f32.f16 %f44, %rs54;}

	// end inline asm
	cvt.f64.f32 	%fd41, %f44;
	add.f64 	%fd42, %fd40, %fd41;
	// begin inline asm
	{mul.f16 %rs58,%rs59,%rs60;
}
	// end inline asm
	// begin inline asm
	{  cvt.f32.f16 %f45, %rs58;}

	// end inline asm
	cvt.f64.f32 	%fd43, %f45;
	add.f64 	%fd44, %fd42, %fd43;
	// begin inline asm
	{mul.f16 %rs62,%rs63,%rs64;
}
	// end inline asm
	// begin inline asm
	{  cvt.f32.f16 %f46, %rs62;}

	// end inline asm
	cvt.f64.f32 	%fd45, %f46;
	add.f64 	%fd46, %fd44, %fd45;
	ld.global.v4.f32 	{%f79, %f80, %f81, %f82}, [%rd21+32];
	ld.global.v4.f32 	{%f83, %f84, %f85, %f86}, [%rd24+32];
	mov.b32 	%r88, %f79;
	mov.b32 	{%rs67, %rs83}, %r88;
	mov.b32 	%r89, %f83;
	mov.b32 	{%rs68, %rs84}, %r89;
	// begin inline asm
	{mul.f16 %rs66,%rs67,%rs68;
}
	// end inline asm
	// begin inline asm
	{  cvt.f32.f16 %f47, %rs66;}

	// end inline asm
	cvt.f64.f32 	%fd47, %f47;
	add.f64 	%fd48, %fd46, %fd47;
	mov.b32 	%r90, %f80;
	mov.b32 	{%rs71, %rs87}, %r90;
	mov.b32 	%r91, %f84;
	mov.b32 	{%rs72, %rs88}, %r91;
	// begin inline asm
	{mul.f16 %rs70,%rs71,%rs72;
}
	// end inline asm
	// begin inline asm
	{  cvt.f32.f16 %f48, %rs70;}

	// end inline asm
	cvt.f64.f32 	%fd49, %f48;
	add.f64 	%fd50, %fd48, %fd49;
	mov.b32 	%r92, %f81;
	mov.b32 	{%rs75, %rs91}, %r92;
	mov.b32 	%r93, %f85;
	mov.b32 	{%rs76, %rs92}, %r93;
	// begin inline asm
	{mul.f16 %rs74,%rs75,%rs76;
}
	// end inline asm
	// begin inline asm
	{  cvt.f32.f16 %f49, %rs74;}

	// end inline asm
	cvt.f64.f32 	%fd51, %f49;
	add.f64 	%fd52, %fd50, %fd51;
	mov.b32 	%r94, %f82;
	mov.b32 	{%rs79, %rs95}, %r94;
	mov.b32 	%r95, %f86;
	mov.b32 	{%rs80, %rs96}, %r95;
	// begin inline asm
	{mul.f16 %rs78,%rs79,%rs80;
}
	// end inline asm
	// begin inline asm
	{  cvt.f32.f16 %f50, %rs78;}

	// end inline asm
	cvt.f64.f32 	%fd53, %f50;
	add.f64 	%fd54, %fd52, %fd53;
	// begin inline asm
	{mul.f16 %rs82,%rs83,%rs84;
}
	// end inline asm
	// begin inline asm
	{  cvt.f32.f16 %f51, %rs82;}

	// end inline asm
	cvt.f64.f32 	%fd55, %f51;
	add.f64 	%fd56, %fd54, %fd55;
	// begin inline asm
	{mul.f16 %rs86,%rs87,%rs88;
}
	// end inline asm
	// begin inline asm
	{  cvt.f32.f16 %f52, %rs86;}

	// end inline asm
	cvt.f64.f32 	%fd57, %f52;
	add.f64 	%fd58, %fd56, %fd57;
	// begin inline asm
	{mul.f16 %rs90,%rs91,%rs92;
}
	// end inline asm
	// begin inline asm
	{  cvt.f32.f16 %f53, %rs90;}

	// end inline asm
	cvt.f64.f32 	%fd59, %f53;
	add.f64 	%fd60, %fd58, %fd59;
	// begin inline asm
	{mul.f16 %rs94,%rs95,%rs96;
}
	// end inline asm
	// begin inline asm
	{  cvt.f32.f16 %f54, %rs94;}

	// end inline asm
	cvt.f64.f32 	%fd61, %f54;
	add.f64 	%fd62, %fd60, %fd61;
	ld.global.v4.f32 	{%f87, %f88, %f89, %f90}, [%rd21+48];
	ld.global.v4.f32 	{%f91, %f92, %f93, %f94}, [%rd24+48];
	mov.b32 	%r96, %f87;
	mov.b32 	{%rs99, %rs115}, %r96;
	mov.b32 	%r97, %f91;
	mov.b32 	{%rs100, %rs116}, %r97;
	// begin inline asm
	{mul.f16 %rs98,%rs99,%rs100;
}
	// end inline asm
	// begin inline asm
	{  cvt.f32.f16 %f55, %rs98;}

	// end inline asm
	cvt.f64.f32 	%fd63, %f55;
	add.f64 	%fd64, %fd62, %fd63;
	mov.b32 	%r98, %f88;
	mov.b32 	{%rs103, %rs119}, %r98;
	mov.b32 	%r99, %f92;
	mov.b32 	{%rs104, %rs120}, %r99;
	// begin inline asm
	{mul.f16 %rs102,%rs103,%rs104;
}
	// end inline asm
	// begin inline asm
	{  cvt.f32.f16 %f56, %rs102;}

	// end inline asm
	cvt.f64.f32 	%fd65, %f56;
	add.f64 	%fd66, %fd64, %fd65;
	mov.b32 	%r100, %f89;
	mov.b32 	{%rs107, %rs123}, %r100;
	mov.b32 	%r101, %f93;
	mov.b32 	{%rs108, %rs124}, %r101;
	// begin inline asm
	{mul.f16 %rs106,%rs107,%rs108;
}
	// end inline asm
	// begin inline asm
	{  cvt.f32.f16 %f57, %rs106;}

	// end inline asm
	cvt.f64.f32 	%fd67, %f57;
	add.f64 	%fd68, %fd66, %fd67;
	mov.b32 	%r102, %f90;
	mov.b32 	{%rs111, %rs127}, %r102;
	mov.b32 	%r103, %f94;
	mov.b32 	{%rs112, %rs128}, %r103;
	// begin inline asm
	{mul.f16 %rs110,%rs111,%rs112;
}
	// end inline asm
	// begin inline asm
	{  cvt.f32.f16 %f58, %rs110;}

	// end inline asm
	cvt.f64.f32 	%fd69, %f58;
	add.f64 	%fd70, %fd68, %fd69;
	// begin inline asm
	{mul.f16 %rs114,%rs115,%rs116;
}
	// end inline asm
	// begin inline asm
	{  cvt.f32.f16 %f59, %rs114;}

	// end inline asm
	cvt.f64.f32 	%fd71, %f59;
	add.f64 	%fd72, %fd70, %fd71;
	// begin inline asm
	{mul.f16 %rs118,%rs119,%rs120;
}
	// end inline asm
	// begin inline asm
	{  cvt.f32.f16 %f60, %rs118;}

	// end inline asm
	cvt.f64.f32 	%fd73, %f60;
	add.f64 	%fd74, %fd72, %fd73;
	// begin inline asm
	{mul.f16 %rs122,%rs123,%rs124;
}
	// end inline asm
	// begin inline asm
	{  cvt.f32.f16 %f61, %rs122;}

	// end inline asm
	cvt.f64.f32 	%fd75, %f61;
	add.f64 	%fd76, %fd74, %fd75;
	// begin inline asm
	{mul.f16 %rs126,%rs127,%rs128;
}
	// end inline asm
	// begin inline asm
	{  cvt.f32.f16 %f62, %rs126;}

	// end inline asm
	cvt.f64.f32 	%fd77, %f62;
	add.f64 	%fd130, %fd76, %fd77;
	add.s32 	%r210, %r210, 32;
	add.s32 	%r209, %r209, 4;
	add.s32 	%r104, %r61, -1;
	shr.u32 	%r105, %r104, 3;
	add.s32 	%r106, %r105, 1;
	and.b32  	%r107, %r106, 1073741820;
	setp.ne.s32 	%p5, %r209, %r107;
	@%p5 bra 	$L__BB3_5;
$L__BB3_6:
	setp.eq.s32 	%p6, %r111, 0;
	@%p6 bra 	$L__BB3_11;
	add.s32 	%r112, %r61, -1;
	and.b32  	%r113, %r112, 24;
	setp.eq.s32 	%p7, %r113, 0;
	@%p7 bra 	$L__BB3_9;
	cvt.u64.u32 	%rd25, %r210;
	add.s64 	%rd26, %rd25, %rd5;
	shl.b64 	%rd27, %rd26, 1;
	add.s64 	%rd28, %rd4, %rd27;
	ld.global.v4.f32 	{%f111, %f112, %f113, %f114}, [%rd28];
	add.s64 	%rd29, %rd7, %rd25;
	shl.b64 	%rd30, %rd29, 1;
	add.s64 	%rd31, %rd3, %rd30;
	ld.global.v4.f32 	{%f115, %f116, %f117, %f118}, [%rd31];
	mov.b32 	%r114, %f111;
	mov.b32 	{%rs131, %rs147}, %r114;
	mov.b32 	%r115, %f115;
	mov.b32 	{%rs132, %rs148}, %r115;
	// begin inline asm
	{mul.f16 %rs130,%rs131,%rs132;
}
	// end inline asm
	// begin inline asm
	{  cvt.f32.f16 %f95, %rs130;}

	// end inline asm
	cvt.f64.f32 	%fd79, %f95;
	add.f64 	%fd80, %fd130, %fd79;
	mov.b32 	%r116, %f112;
	mov.b32 	{%rs135, %rs151}, %r116;
	mov.b32 	%r117, %f116;
	mov.b32 	{%rs136, %rs152}, %r117;
	// begin inline asm
	{mul.f16 %rs134,%rs135,%rs136;
}
	// end inline asm
	// begin inline asm
	{  cvt.f32.f16 %f96, %rs134;}

	// end inline asm
	cvt.f64.f32 	%fd81, %f96;
	add.f64 	%fd82, %fd80, %fd81;
	mov.b32 	%r118, %f113;
	mov.b32 	{%rs139, %rs155}, %r118;
	mov.b32 	%r119, %f117;
	mov.b32 	{%rs140, %rs156}, %r119;
	// begin inline asm
	{mul.f16 %rs138,%rs139,%rs140;
}
	// end inline asm
	// begin inline asm
	{  cvt.f32.f16 %f97, %rs138;}

	// end inline asm
	cvt.f64.f32 	%fd83, %f97;
	add.f64 	%fd84, %fd82, %fd83;
	mov.b32 	%r120, %f114;
	mov.b32 	{%rs143, %rs159}, %r120;
	mov.b32 	%r121, %f118;
	mov.b32 	{%rs144, %rs160}, %r121;
	// begin inline asm
	{mul.f16 %rs142,%rs143,%rs144;
}
	// end inline asm
	// begin inline asm
	{  cvt.f32.f16 %f98, %rs142;}

	// end inline asm
	cvt.f64.f32 	%fd85, %f98;
	add.f64 	%fd86, %fd84, %fd85;
	// begin inline asm
	{mul.f16 %rs146,%rs147,%rs148;
}
	// end inline asm
	// begin inline asm
	{  cvt.f32.f16 %f99, %rs146;}

	// end inline asm
	cvt.f64.f32 	%fd87, %f99;
	add.f64 	%fd88, %fd86, %fd87;
	// begin inline asm
	{mul.f16 %rs150,%rs151,%rs152;
}
	// end inline asm
	// begin inline asm
	{  cvt.f32.f16 %f100, %rs150;}

	// end inline asm
	cvt.f64.f32 	%fd89, %f100;
	add.f64 	%fd90, %fd88, %fd89;
	// begin inline asm
	{mul.f16 %rs154,%rs155,%rs156;
}
	// end inline asm
	// begin inline asm
	{  cvt.f32.f16 %f101, %rs154;}

	// end inline asm
	cvt.f64.f32 	%fd91, %f101;
	add.f64 	%fd92, %fd90, %fd91;
	// begin inline asm
	{mul.f16 %rs158,%rs159,%rs160;
}
	// end inline asm
	// begin inline asm
	{  cvt.f32.f16 %f102, %rs158;}

	// end inline asm
	cvt.f64.f32 	%fd93, %f102;
	add.f64 	%fd94, %fd92, %fd93;
	ld.global.v4.f32 	{%f119, %f120, %f121, %f122}, [%rd28+16];
	ld.global.v4.f32 	{%f123, %f124, %f125, %f126}, [%rd31+16];
	mov.b32 	%r122, %f119;
	mov.b32 	{%rs163, %rs179}, %r122;
	mov.b32 	%r123, %f123;
	mov.b32 	{%rs164, %rs180}, %r123;
	// begin inline asm
	{mul.f16 %rs162,%rs163,%rs164;
}
	// end inline asm
	// begin inline asm
	{  cvt.f32.f16 %f103, %rs162;}

	// end inline asm
	cvt.f64.f32 	%fd95, %f103;
	add.f64 	%fd96, %fd94, %fd95;
	mov.b32 	%r124, %f120;
	mov.b32 	{%rs167, %rs183}, %r124;
	mov.b32 	%r125, %f124;
	mov.b32 	{%rs168, %rs184}, %r125;
	// begin inline asm
	{mul.f16 %rs166,%rs167,%rs168;
}
	// end inline asm
	// begin inline asm
	{  cvt.f32.f16 %f104, %rs166;}

	// end inline asm
	cvt.f64.f32 	%fd97, %f104;
	add.f64 	%fd98, %fd96, %fd97;
	mov.b32 	%r126, %f121;
	mov.b32 	{%rs171, %rs187}, %r126;
	mov.b32 	%r127, %f125;
	mov.b32 	{%rs172, %rs188}, %r127;
	// begin inline asm
	{mul.f16 %rs170,%rs171,%rs172;
}
	// end inline asm
	// begin inline asm
	{  cvt.f32.f16 %f105, %rs170;}

	// end inline asm
	cvt.f64.f32 	%fd99, %f105;
	add.f64 	%fd100, %fd98, %fd99;
	mov.b32 	%r128, %f122;
	mov.b32 	{%rs175, %rs191}, %r128;
	mov.b32 	%r129, %f126;
	mov.b32 	{%rs176, %rs192}, %r129;
	// begin inline asm
	{mul.f16 %rs174,%rs175,%rs176;
}
	// end inline asm
	// begin inline asm
	{  cvt.f32.f16 %f106, %rs174;}

	// end inline asm
	cvt.f64.f32 	%fd101, %f106;
	add.f64 	%fd102, %fd100, %fd101;
	// begin inline asm
	{mul.f16 %rs178,%rs179,%rs180;
}
	// end inline asm
	// begin inline asm
	{  cvt.f32.f16 %f107, %rs178;}

	// end inline asm
	cvt.f64.f32 	%fd103, %f107;
	add.f64 	%fd104, %fd102, %fd103;
	// begin inline asm
	{mul.f16 %rs182,%rs183,%rs184;
}
	// end inline asm
	// begin inline asm
	{  cvt.f32.f16 %f108, %rs182;}

	// end inline asm
	cvt.f64.f32 	%fd105, %f108;
	add.f64 	%fd106, %fd104, %fd105;
	// begin inline asm
	{mul.f16 %rs186,%rs187,%rs188;
}
	// end inline asm
	// begin inline asm
	{  cvt.f32.f16 %f109, %rs186;}

	// end inline asm
	cvt.f64.f32 	%fd107, %f109;
	add.f64 	%fd108, %fd106, %fd107;
	// begin inline asm
	{mul.f16 %rs190,%rs191,%rs192;
}
	// end inline asm
	// begin inline asm
	{  cvt.f32.f16 %f110, %rs190;}

	// end inline asm
	cvt.f64.f32 	%fd109, %f110;
	add.f64 	%fd130, %fd108, %fd109;
	add.s32 	%r210, %r210, 16;
$L__BB3_9:
	add.s32 	%r130, %r61, -1;
	and.b32  	%r131, %r130, 8;
	setp.ne.s32 	%p8, %r131, 0;
	@%p8 bra 	$L__BB3_11;
	cvt.u64.u32 	%rd32, %r210;
	add.s64 	%rd33, %rd32, %rd5;
	shl.b64 	%rd34, %rd33, 1;
	add.s64 	%rd35, %rd4, %rd34;
	ld.global.v4.f32 	{%f135, %f136, %f137, %f138}, [%rd35];
	add.s64 	%rd36, %rd7, %rd32;
	shl.b64 	%rd37, %rd36, 1;
	add.s64 	%rd38, %rd3, %rd37;
	ld.global.v4.f32 	{%f139, %f140, %f141, %f142}, [%rd38];
	mov.b32 	%r132, %f135;
	mov.b32 	{%rs195, %rs211}, %r132;
	mov.b32 	%r133, %f139;
	mov.b32 	{%rs196, %rs212}, %r133;
	// begin inline asm
	{mul.f16 %rs194,%rs195,%rs196;
}
	// end inline asm
	// begin inline asm
	{  cvt.f32.f16 %f127, %rs194;}

	// end inline asm
	cvt.f64.f32 	%fd110, %f127;
	add.f64 	%fd111, %fd130, %fd110;
	mov.b32 	%r134, %f136;
	mov.b32 	{%rs199, %rs215}, %r134;
	mov.b32 	%r135, %f140;
	mov.b32 	{%rs200, %rs216}, %r135;
	// begin inline asm
	{mul.f16 %rs198,%rs199,%rs200;
}
	// end inline asm
	// begin inline asm
	{  cvt.f32.f16 %f128, %rs198;}

	// end inline asm
	cvt.f64.f32 	%fd112, %f128;
	add.f64 	%fd113, %fd111, %fd112;
	mov.b32 	%r136, %f137;
	mov.b32 	{%rs203, %rs219}, %r136;
	mov.b32 	%r137, %f141;
	mov.b32 	{%rs204, %rs220}, %r137;
	// begin inline asm
	{mul.f16 %rs202,%rs203,%rs204;
}
	// end inline asm
	// begin inline asm
	{  cvt.f32.f16 %f129, %rs202;}

	// end inline asm
	cvt.f64.f32 	%fd114, %f129;
	add.f64 	%fd115, %fd113, %fd114;
	mov.b32 	%r138, %f138;
	mov.b32 	{%rs207, %rs223}, %r138;
	mov.b32 	%r139, %f142;
	mov.b32 	{%rs208, %rs224}, %r139;
	// begin inline asm
	{mul.f16 %rs206,%rs207,%rs208;
}
	// end inline asm
	// begin inline asm
	{  cvt.f32.f16 %f130, %rs206;}

	// end inline asm
	cvt.f64.f32 	%fd116, %f130;
	add.f64 	%fd117, %fd115, %fd116;
	// begin inline asm
	{mul.f16 %rs210,%rs211,%rs212;
}
	// end inline asm
	// begin inline asm
	{  cvt.f32.f16 %f131, %rs210;}

	// end inline asm
	cvt.f64.f32 	%fd118, %f131;
	add.f64 	%fd119, %fd117, %fd118;
	// begin inline asm
	{mul.f16 %rs214,%rs215,%rs216;
}
	// end inline asm
	// begin inline asm
	{  cvt.f32.f16 %f132, %rs214;}

	// end inline asm
	cvt.f64.f32 	%fd120, %f132;
	add.f64 	%fd121, %fd119, %fd120;
	// begin inline asm
	{mul.f16 %rs218,%rs219,%rs220;
}
	// end inline asm
	// begin inline asm
	{  cvt.f32.f16 %f133, %rs218;}

	// end inline asm
	cvt.f64.f32 	%fd122, %f133;
	add.f64 	%fd123, %fd121, %fd122;
	// begin inline asm
	{mul.f16 %rs222,%rs223,%rs224;
}
	// end inline asm
	// begin inline asm
	{  cvt.f32.f16 %f134, %rs222;}

	// end inline asm
	cvt.f64.f32 	%fd124, %f134;
	add.f64 	%fd130, %fd123, %fd124;
$L__BB3_11:
	ld.param.f32 	%f233, [_Z31multihead_attention_fp16_kerneliP6__halfS0_S0_S0_iiiif_param_9];
	cvt.f64.f32 	%fd125, %f233;
	mul.f64 	%fd126, %fd130, %fd125;
	cvt.rn.f32.f64 	%f143, %fd126;
	shl.b32 	%r140, %r207, 2;
	mov.u32 	%r141, _ZZ31multihead_attention_fp16_kerneliP6__halfS0_S0_S0_iiiifE3att;
	add.s32 	%r142, %r141, %r140;
	st.shared.f32 	[%r142], %f143;
	max.f32 	%f236, %f236, %f143;
	add.s32 	%r207, %r207, %r3;
	setp.gt.s32 	%p9, %r207, %r58;
	@%p9 bra 	$L__BB3_14;
	bra.uni 	$L__BB3_3;
$L__BB3_12:
	ld.param.f32 	%f232, [_Z31multihead_attention_fp16_kerneliP6__halfS0_S0_S0_iiiif_param_9];
	mul.f32 	%f3, %f232, 0f00000000;
	mov.f32 	%f236, 0fFF7FFFFF;
	mov.u32 	%r65, _ZZ31multihead_attention_fp16_kerneliP6__halfS0_S0_S0_iiiifE3att;
	mov.u32 	%r212, %r214;
$L__BB3_13:
	shl.b32 	%r64, %r212, 2;
	add.s32 	%r66, %r65, %r64;
	st.shared.f32 	[%r66], %f3;
	max.f32 	%f236, %f236, %f3;
	add.s32 	%r212, %r212, %r3;
	setp.le.s32 	%p3, %r212, %r58;
	@%p3 bra 	$L__BB3_13;
$L__BB3_14:
	setp.ne.s32 	%p10, %r214, 0;
	@%p10 bra 	$L__BB3_16;
	st.shared.f32 	[_ZZ31multihead_attention_fp16_kerneliP6__halfS0_S0_S0_iiiifE7max_val], %f236;
$L__BB3_16:
	setp.gt.s32 	%p11, %r214, %r58;
	bar.sync 	0;
	mov.f32 	%f237, 0f00000000;
	@%p11 bra 	$L__BB3_20;
	ld.shared.f32 	%f7, [_ZZ31multihead_attention_fp16_kerneliP6__halfS0_S0_S0_iiiifE7max_val];
	mov.f64 	%fd135, 0d0000000000000000;
	mov.u32 	%r15, %ntid.x;
	mov.u32 	%r144, _ZZ31multihead_attention_fp16_kerneliP6__halfS0_S0_S0_iiiifE3att;
	mov.u32 	%r213, %r214;
$L__BB3_18:
	shl.b32 	%r143, %r213, 2;
	add.s32 	%r145, %r144, %r143;
	ld.shared.f32 	%f145, [%r145];
	sub.f32 	%f146, %f145, %f7;
	mul.f32 	%f147, %f146, 0f3FB8AA3B;
	ex2.approx.f32 	%f148, %f147;
	st.shared.f32 	[%r145], %f148;
	cvt.f64.f32 	%fd128, %f148;
	add.f64 	%fd135, %fd135, %fd128;
	add.s32 	%r213, %r213, %r15;
	setp.le.s32 	%p12, %r213, %r58;
	@%p12 bra 	$L__BB3_18;
	cvt.rn.f32.f64 	%f237, %fd135;
$L__BB3_20:
	and.b32  	%r18, %r214, 31;
	mov.b32 	%r146, %f237;
	shfl.sync.bfly.b32	%r147|%p13, %r146, 16, 31, -1;
	mov.b32 	%f149, %r147;
	add.f32 	%f150, %f237, %f149;
	mov.b32 	%r148, %f150;
	shfl.sync.bfly.b32	%r149|%p14, %r148, 8, 31, -1;
	mov.b32 	%f151, %r149;
	add.f32 	%f152, %f150, %f151;
	mov.b32 	%r150, %f152;
	shfl.sync.bfly.b32	%r151|%p15, %r150, 4, 31, -1;
	mov.b32 	%f153, %r151;
	add.f32 	%f154, %f152, %f153;
	mov.b32 	%r152, %f154;
	shfl.sync.bfly.b32	%r153|%p16, %r152, 2, 31, -1;
	mov.b32 	%f155, %r153;
	add.f32 	%f156, %f154, %f155;
	mov.b32 	%r154, %f156;
	shfl.sync.bfly.b32	%r155|%p17, %r154, 1, 31, -1;
	mov.b32 	%f157, %r155;
	add.f32 	%f10, %f156, %f157;
	setp.ne.s32 	%p18, %r18, 0;
	@%p18 bra 	$L__BB3_22;
	shr.u32 	%r156, %r214, 3;
	mov.u32 	%r157, _ZZ14blockReduceSumfE6shared;
	add.s32 	%r158, %r157, %r156;
	st.shared.f32 	[%r158], %f10;
$L__BB3_22:
	bar.sync 	0;
	mov.u32 	%r19, %ntid.x;
	shr.u32 	%r159, %r19, 5;
	setp.ge.u32 	%p19, %r214, %r159;
	mov.f32 	%f238, 0f00000000;
	@%p19 bra 	$L__BB3_24;
	shl.b32 	%r160, %r18, 2;
	mov.u32 	%r161, _ZZ14blockReduceSumfE6shared;
	add.s32 	%r162, %r161, %r160;
	ld.shared.f32 	%f238, [%r162];
$L__BB3_24:
	setp.gt.u32 	%p20, %r214, 31;
	@%p20 bra 	$L__BB3_27;
	setp.ne.s32 	%p21, %r214, 0;
	mov.b32 	%r163, %f238;
	shfl.sync.bfly.b32	%r164|%p22, %r163, 16, 31, -1;
	mov.b32 	%f159, %r164;
	add.f32 	%f160, %f238, %f159;
	mov.b32 	%r165, %f160;
	shfl.sync.bfly.b32	%r166|%p23, %r165, 8, 31, -1;
	mov.b32 	%f161, %r166;
	add.f32 	%f162, %f160, %f161;
	mov.b32 	%r167, %f162;
	shfl.sync.bfly.b32	%r168|%p24, %r167, 4, 31, -1;
	mov.b32 	%f163, %r168;
	add.f32 	%f164, %f162, %f163;
	mov.b32 	%r169, %f164;
	shfl.sync.bfly.b32	%r170|%p25, %r169, 2, 31, -1;
	mov.b32 	%f165, %r170;
	add.f32 	%f166, %f164, %f165;
	mov.b32 	%r171, %f166;
	shfl.sync.bfly.b32	%r172|%p26, %r171, 1, 31, -1;
	mov.b32 	%f167, %r172;
	add.f32 	%f13, %f166, %f167;
	@%p21 bra 	$L__BB3_27;
	rcp.rn.f32 	%f168, %f13;
	st.shared.f32 	[_ZZ31multihead_attention_fp16_kerneliP6__halfS0_S0_S0_iiiifE11inv_d_total], %f168;
$L__BB3_27:
	bar.sync 	0;
	setp.ge.s32 	%p27, %r214, %r61;
	@%p27 bra 	$L__BB3_44;
	ld.param.u32 	%r206, [_Z31multihead_attention_fp16_kerneliP6__halfS0_S0_S0_iiiif_param_8];
	ld.param.u32 	%r204, [_Z31multihead_attention_fp16_kerneliP6__halfS0_S0_S0_iiiif_param_6];
	cvt.s64.s32 	%rd39, %r206;
	div.s32 	%r173, %r1, %r204;
	mul.lo.s32 	%r174, %r173, %r61;
	cvt.s64.s32 	%rd40, %r174;
	setp.gt.s32 	%p28, %r58, -1;
	add.s64 	%rd8, %rd39, %rd40;
	ld.shared.f32 	%f14, [_ZZ31multihead_attention_fp16_kerneliP6__halfS0_S0_S0_iiiifE11inv_d_total];
	@%p28 bra 	$L__BB3_31;
	mov.f32 	%f231, 0f00000000;
	// begin inline asm
	{  cvt.rn.f16.f32 %rs242, %f231;}

	// end inline asm
$L__BB3_30:
	cvt.s64.s32 	%rd104, %r214;
	add.s64 	%rd105, %rd104, %rd5;
	shl.b64 	%rd106, %rd105, 1;
	add.s64 	%rd107, %rd1, %rd106;
	st.global.u16 	[%rd107], %rs242;
	add.s32 	%r214, %r214, %r19;
	setp.lt.s32 	%p37, %r214, %r61;
	@%p37 bra 	$L__BB3_30;
	bra.uni 	$L__BB3_44;
$L__BB3_31:
	add.s32 	%r175, %r58, 1;
	and.b32  	%r22, %r175, 7;
	and.b32  	%r23, %r175, 2147483640;
	neg.s32 	%r24, %r23;
$L__BB3_32:
	setp.lt.u32 	%p29, %r58, 7;
	cvt.s64.s32 	%rd9, %r214;
	add.s64 	%rd10, %rd8, %rd9;
	mov.f32 	%f246, 0f00000000;
	mov.b32 	%r227, 0;
	@%p29 bra 	$L__BB3_35;
	shl.b32 	%r218, %r59, 1;
	mul.lo.s32 	%r222, %r59, 6;
	mul.lo.s32 	%r221, %r59, 5;
	shl.b32 	%r220, %r59, 2;
	mul.lo.s32 	%r223, %r59, 7;
	mov.u32 	%r179, _ZZ31multihead_attention_fp16_kerneliP6__halfS0_S0_S0_iiiifE3att;
	add.s32 	%r217, %r179, 16;
	mul.lo.s32 	%r219, %r59, 3;
	mov.f32 	%f246, 0f00000000;
	mov.b32 	%r224, 0;
	mov.u32 	%r216, %r59;
	mov.u32 	%r225, %r24;
$L__BB3_34:
	.pragma "nounroll";
	cvt.s64.s32 	%rd41, %r224;
	ld.shared.f32 	%f180, [%r217+-16];
	add.s64 	%rd42, %rd10, %rd41;
	shl.b64 	%rd43, %rd42, 1;
	add.s64 	%rd44, %rd2, %rd43;
	ld.global.u16 	%rs226, [%rd44];
	// begin inline asm
	{  cvt.f32.f16 %f172, %rs226;}

	// end inline asm
	mul.f32 	%f181, %f180, %f172;
	fma.rn.f32 	%f182, %f181, %f14, %f246;
	cvt.s64.s32 	%rd45, %r216;
	ld.shared.f32 	%f183, [%r217+-12];
	add.s64 	%rd46, %rd10, %rd45;
	shl.b64 	%rd47, %rd46, 1;
	add.s64 	%rd48, %rd2, %rd47;
	ld.global.u16 	%rs227, [%rd48];
	// begin inline asm
	{  cvt.f32.f16 %f173, %rs227;}

	// end inline asm
	mul.f32 	%f184, %f183, %f173;
	fma.rn.f32 	%f185, %f184, %f14, %f182;
	cvt.s64.s32 	%rd49, %r218;
	ld.shared.f32 	%f186, [%r217+-8];
	add.s64 	%rd50, %rd10, %rd49;
	shl.b64 	%rd51, %rd50, 1;
	add.s64 	%rd52, %rd2, %rd51;
	ld.global.u16 	%rs228, [%rd52];
	// begin inline asm
	{  cvt.f32.f16 %f174, %rs228;}

	// end inline asm
	mul.f32 	%f187, %f186, %f174;
	fma.rn.f32 	%f188, %f187, %f14, %f185;
	cvt.s64.s32 	%rd53, %r219;
	ld.shared.f32 	%f189, [%r217+-4];
	add.s64 	%rd54, %rd10, %rd53;
	shl.b64 	%rd55, %rd54, 1;
	add.s64 	%rd56, %rd2, %rd55;
	ld.global.u16 	%rs229, [%rd56];
	// begin inline asm
	{  cvt.f32.f16 %f175, %rs229;}

	// end inline asm
	mul.f32 	%f190, %f189, %f175;
	fma.rn.f32 	%f191, %f190, %f14, %f188;
	cvt.s64.s32 	%rd57, %r220;
	ld.shared.f32 	%f192, [%r217];
	add.s64 	%rd58, %rd10, %rd57;
	shl.b64 	%rd59, %rd58, 1;
	add.s64 	%rd60, %rd2, %rd59;
	ld.global.u16 	%rs230, [%rd60];
	// begin inline asm
	{  cvt.f32.f16 %f176, %rs230;}

	// end inline asm
	mul.f32 	%f193, %f192, %f176;
	fma.rn.f32 	%f194, %f193, %f14, %f191;
	cvt.s64.s32 	%rd61, %r221;
	ld.shared.f32 	%f195, [%r217+4];
	add.s64 	%rd62, %rd10, %rd61;
	shl.b64 	%rd63, %rd62, 1;
	add.s64 	%rd64, %rd2, %rd63;
	ld.global.u16 	%rs231, [%rd64];
	// begin inline asm
	{  cvt.f32.f16 %f177, %rs231;}

	// end inline asm
	mul.f32 	%f196, %f195, %f177;
	fma.rn.f32 	%f197, %f196, %f14, %f194;
	cvt.s64.s32 	%rd65, %r222;
	ld.shared.f32 	%f198, [%r217+8];
	add.s64 	%rd66, %rd10, %rd65;
	shl.b64 	%rd67, %rd66, 1;
	add.s64 	%rd68, %rd2, %rd67;
	ld.global.u16 	%rs232, [%rd68];
	// begin inline asm
	{  cvt.f32.f16 %f178, %rs232;}

	// end inline asm
	mul.f32 	%f199, %f198, %f178;
	fma.rn.f32 	%f200, %f199, %f14, %f197;
	cvt.s64.s32 	%rd69, %r223;
	ld.shared.f32 	%f201, [%r217+12];
	add.s64 	%rd70, %rd10, %rd69;
	shl.b64 	%rd71, %rd70, 1;
	add.s64 	%rd72, %rd2, %rd71;
	ld.global.u16 	%rs233, [%rd72];
	// begin inline asm
	{  cvt.f32.f16 %f179, %rs233;}

	// end inline asm
	mul.f32 	%f202, %f201, %f179;
	fma.rn.f32 	%f246, %f202, %f14, %f200;
	add.s32 	%r225, %r225, 8;
	shl.b32 	%r180, %r59, 3;
	add.s32 	%r224, %r224, %r180;
	add.s32 	%r223, %r223, %r180;
	add.s32 	%r222, %r222, %r180;
	add.s32 	%r221, %r221, %r180;
	add.s32 	%r220, %r220, %r180;
	add.s32 	%r219, %r219, %r180;
	add.s32 	%r218, %r218, %r180;
	add.s32 	%r217, %r217, 32;
	add.s32 	%r216, %r216, %r180;
	setp.ne.s32 	%p30, %r225, 0;
	mov.u32 	%r227, %r23;
	@%p30 bra 	$L__BB3_34;
$L__BB3_35:
	setp.eq.s32 	%p31, %r22, 0;
	@%p31 bra 	$L__BB3_43;
	add.s32 	%r181, %r22, -1;
	setp.lt.u32 	%p32, %r181, 3;
	@%p32 bra 	$L__BB3_38;
	mul.lo.s32 	%r182, %r227, %r59;
	cvt.s64.s32 	%rd73, %r182;
	shl.b32 	%r183, %r227, 2;
	mov.u32 	%r184, _ZZ31multihead_attention_fp16_kerneliP6__halfS0_S0_S0_iiiifE3att;
	add.s32 	%r185, %r184, %r183;
	ld.shared.f32 	%f208, [%r185];
	add.s64 	%rd74, %rd10, %rd73;
	shl.b64 	%rd75, %rd74, 1;
	add.s64 	%rd76, %rd2, %rd75;
	ld.global.u16 	%rs234, [%rd76];
	// begin inline asm
	{  cvt.f32.f16 %f204, %rs234;}

	// end inline asm
	mul.f32 	%f209, %f208, %f204;
	fma.rn.f32 	%f210, %f209, %f14, %f246;
	add.s32 	%r186, %r182, %r59;
	cvt.s64.s32 	%rd77, %r186;
	ld.shared.f32 	%f211, [%r185+4];
	add.s64 	%rd78, %rd10, %rd77;
	shl.b64 	%rd79, %rd78, 1;
	add.s64 	%rd80, %rd2, %rd79;
	ld.global.u16 	%rs235, [%rd80];
	// begin inline asm
	{  cvt.f32.f16 %f205, %rs235;}

	// end inline asm
	mul.f32 	%f212, %f211, %f205;
	fma.rn.f32 	%f213, %f212, %f14, %f210;
	add.s32 	%r187, %r186, %r59;
	cvt.s64.s32 	%rd81, %r187;
	ld.shared.f32 	%f214, [%r185+8];
	add.s64 	%rd82, %rd10, %rd81;
	shl.b64 	%rd83, %rd82, 1;
	add.s64 	%rd84, %rd2, %rd83;
	ld.global.u16 	%rs236, [%rd84];
	// begin inline asm
	{  cvt.f32.f16 %f206, %rs236;}

	// end inline asm
	mul.f32 	%f215, %f214, %f206;
	fma.rn.f32 	%f216, %f215, %f14, %f213;
	add.s32 	%r188, %r187, %r59;
	cvt.s64.s32 	%rd85, %r188;
	ld.shared.f32 	%f217, [%r185+12];
	add.s64 	%rd86, %rd10, %rd85;
	shl.b64 	%rd87, %rd86, 1;
	add.s64 	%rd88, %rd2, %rd87;
	ld.global.u16 	%rs237, [%rd88];
	// begin inline asm
	{  cvt.f32.f16 %f207, %rs237;}

	// end inline asm
	mul.f32 	%f218, %f217, %f207;
	fma.rn.f32 	%f246, %f218, %f14, %f216;
	add.s32 	%r227, %r227, 4;
$L__BB3_38:
	and.b32  	%r190, %r175, 3;
	setp.eq.s32 	%p33, %r190, 0;
	@%p33 bra 	$L__BB3_43;
	and.b32  	%r191, %r58, 3;
	setp.eq.s32 	%p34, %r191, 0;
	@%p34 bra 	$L__BB3_41;
	mul.lo.s32 	%r192, %r227, %r59;
	cvt.s64.s32 	%rd89, %r192;
	shl.b32 	%r193, %r227, 2;
	mov.u32 	%r194, _ZZ31multihead_attention_fp16_kerneliP6__halfS0_S0_S0_iiiifE3att;
	add.s32 	%r195, %r194, %r193;
	ld.shared.f32 	%f222, [%r195];
	add.s64 	%rd90, %rd10, %rd89;
	shl.b64 	%rd91, %rd90, 1;
	add.s64 	%rd92, %rd2, %rd91;
	ld.global.u16 	%rs238, [%rd92];
	// begin inline asm
	{  cvt.f32.f16 %f220, %rs238;}

	// end inline asm
	mul.f32 	%f223, %f222, %f220;
	fma.rn.f32 	%f224, %f223, %f14, %f246;
	add.s32 	%r196, %r192, %r59;
	cvt.s64.s32 	%rd93, %r196;
	ld.shared.f32 	%f225, [%r195+4];
	add.s64 	%rd94, %rd10, %rd93;
	shl.b64 	%rd95, %rd94, 1;
	add.s64 	%rd96, %rd2, %rd95;
	ld.global.u16 	%rs239, [%rd96];
	// begin inline asm
	{  cvt.f32.f16 %f221, %rs239;}

	// end inline asm
	mul.f32 	%f226, %f225, %f221;
	fma.rn.f32 	%f246, %f226, %f14, %f224;
	add.s32 	%r227, %r227, 2;
$L__BB3_41:
	and.b32  	%r197, %r58, 1;
	setp.eq.b32 	%p35, %r197, 1;
	@%p35 bra 	$L__BB3_43;
	mul.lo.s32 	%r198, %r227, %r59;
	cvt.s64.s32 	%rd97, %r198;
	shl.b32 	%r199, %r227, 2;
	mov.u32 	%r200, _ZZ31multihead_attention_fp16_kerneliP6__halfS0_S0_S0_iiiifE3att;
	add.s32 	%r201, %r200, %r199;
	ld.shared.f32 	%f228, [%r201];
	add.s64 	%rd98, %rd10, %rd97;
	shl.b64 	%rd99, %rd98, 1;
	add.s64 	%rd100, %rd2, %rd99;
	ld.global.u16 	%rs240, [%rd100];
	// begin inline asm
	{  cvt.f32.f16 %f227, %rs240;}

	// end inline asm
	mul.f32 	%f229, %f228, %f227;
	fma.rn.f32 	%f246, %f229, %f14, %f246;
$L__BB3_43:
	cvt.u32.u64 	%r202, %rd9;
	// begin inline asm
	{  cvt.rn.f16.f32 %rs241, %f246;}

	// end inline asm
	add.s64 	%rd101, %rd9, %rd5;
	shl.b64 	%rd102, %rd101, 1;
	add.s64 	%rd103, %rd1, %rd102;
	st.global.u16 	[%rd103], %rs241;
	add.s32 	%r214, %r202, %r19;
	setp.lt.s32 	%p36, %r214, %r61;
	@%p36 bra 	$L__BB3_32;
$L__BB3_44:
	ret;

}
	// .globl	_Z23rotary_embedding_kerneliiP6__halfS0_ii
.visible .entry _Z23rotary_embedding_kerneliiP6__halfS0_ii(
	.param .u32 _Z23rotary_embedding_kerneliiP6__halfS0_ii_param_0,
	.param .u32 _Z23rotary_embedding_kerneliiP6__halfS0_ii_param_1,
	.param .u64 .ptr .align 1 _Z23rotary_embedding_kerneliiP6__halfS0_ii_param_2,
	.param .u64 .ptr .align 1 _Z23rotary_embedding_kerneliiP6__halfS0_ii_param_3,
	.param .u32 _Z23rotary_embedding_kerneliiP6__halfS0_ii_param_4,
	.param .u32 _Z23rotary_embedding_kerneliiP6__halfS0_ii_param_5
)
{
	.reg .pred 	%p<17>;
	.reg .b16 	%rs<5>;
	.reg .b32 	%r<36>;
	.reg .b32 	%f<11>;
	.reg .b64 	%rd<15>;
	.reg .b64 	%fd<76>;

	ld.param.u32 	%r15, [_Z23rotary_embedding_kerneliiP6__halfS0_ii_param_0];
	ld.param.u32 	%r18, [_Z23rotary_embedding_kerneliiP6__halfS0_ii_param_1];
	ld.param.u64 	%rd1, [_Z23rotary_embedding_kerneliiP6__halfS0_ii_param_2];
	ld.param.u64 	%rd2, [_Z23rotary_embedding_kerneliiP6__halfS0_ii_param_3];
	ld.param.u32 	%r16, [_Z23rotary_embedding_kerneliiP6__halfS0_ii_param_4];
	ld.param.u32 	%r17, [_Z23rotary_embedding_kerneliiP6__halfS0_ii_param_5];
	mov.u32 	%r32, %tid.x;
	shr.u32 	%r19, %r18, 31;
	add.s32 	%r20, %r18, %r19;
	shr.s32 	%r2, %r20, 1;
	setp.ge.s32 	%p2, %r32, %r2;
	@%p2 bra 	$L__BB4_14;
	mov.u32 	%r3, %ntid.x;
	cvt.rn.f32.s32 	%f1, %r17;
	cvt.rn.f64.s32 	%fd1, %r15;
	mov.u64 	%rd5, __cudart_sin_cos_coeffs;
$L__BB4_2:
	shl.b32 	%r5, %r32, 1;
	rem.s32 	%r21, %r5, %r17;
	cvt.rn.f32.u32 	%f2, %r21;
	div.rn.f32 	%f3, %f2, %f1;
	mul.f32 	%f4, %f3, 0f41549A78;
	ex2.approx.f32 	%f5, %f4;
	rcp.rn.f32 	%f6, %f5;
	cvt.f64.f32 	%fd15, %f6;
	mul.f64 	%fd2, %fd1, %fd15;
	abs.f64 	%fd3, %fd2;
	setp.neu.f64 	%p3, %fd3, 0d7FF0000000000000;
	@%p3 bra 	$L__BB4_4;
	mov.f64 	%fd21, 0d0000000000000000;
	mul.rn.f64 	%fd74, %fd2, %fd21;
	mov.b32 	%r34, 1;
	bra.uni 	$L__BB4_7;
$L__BB4_4:
	mul.f64 	%fd16, %fd2, 0d3FE45F306DC9C883;
	cvt.rni.s32.f64 	%r33, %fd16;
	cvt.rn.f64.s32 	%fd17, %r33;
	fma.rn.f64 	%fd18, %fd17, 0dBFF921FB54442D18, %fd2;
	fma.rn.f64 	%fd19, %fd17, 0dBC91A62633145C00, %fd18;
	fma.rn.f64 	%fd74, %fd17, 0dB97B839A252049C0, %fd19;
	setp.ltu.f64 	%p4, %fd3, 0d41E0000000000000;
	@%p4 bra 	$L__BB4_6;
	{ // callseq 0, 0
	.param .b64 param0;
	st.param.f64 	[param0], %fd2;
	.param .align 16 .b8 retval0[16];
	call.uni (retval0), 
	__internal_trig_reduction_slowpathd, 
	(
	param0
	);
	ld.param.f64 	%fd74, [retval0];
	ld.param.b32 	%r33, [retval0+8];
	} // callseq 0
$L__BB4_6:
	add.s32 	%r34, %r33, 1;
$L__BB4_7:
	setp.neu.f64 	%p5, %fd3, 0d7FF0000000000000;
	shl.b32 	%r24, %r34, 6;
	cvt.u64.u32 	%rd3, %r24;
	and.b64  	%rd4, %rd3, 64;
	add.s64 	%rd6, %rd5, %rd4;
	mul.rn.f64 	%fd22, %fd74, %fd74;
	and.b32  	%r25, %r34, 1;
	setp.eq.b32 	%p6, %r25, 1;
	selp.f64 	%fd23, 0dBDA8FF8320FD8164, 0d3DE5DB65F9785EBA, %p6;
	ld.global.nc.v2.f64 	{%fd24, %fd25}, [%rd6];
	fma.rn.f64 	%fd26, %fd23, %fd22, %fd24;
	fma.rn.f64 	%fd27, %fd26, %fd22, %fd25;
	ld.global.nc.v2.f64 	{%fd28, %fd29}, [%rd6+16];
	fma.rn.f64 	%fd30, %fd27, %fd22, %fd28;
	fma.rn.f64 	%fd31, %fd30, %fd22, %fd29;
	ld.global.nc.v2.f64 	{%fd32, %fd33}, [%rd6+32];
	fma.rn.f64 	%fd34, %fd31, %fd22, %fd32;
	fma.rn.f64 	%fd35, %fd34, %fd22, %fd33;
	fma.rn.f64 	%fd36, %fd35, %fd74, %fd74;
	fma.rn.f64 	%fd37, %fd35, %fd22, 0d3FF0000000000000;
	selp.f64 	%fd38, %fd37, %fd36, %p6;
	and.b32  	%r26, %r34, 2;
	setp.eq.s32 	%p7, %r26, 0;
	mov.f64 	%fd39, 0d0000000000000000;
	sub.f64 	%fd40, %fd39, %fd38;
	selp.f64 	%fd9, %fd38, %fd40, %p7;
	@%p5 bra 	$L__BB4_9;
	mov.f64 	%fd46, 0d0000000000000000;
	mul.rn.f64 	%fd75, %fd2, %fd46;
	mov.b32 	%r35, 0;
	bra.uni 	$L__BB4_11;
$L__BB4_9:
	mul.f64 	%fd41, %fd2, 0d3FE45F306DC9C883;
	cvt.rni.s32.f64 	%r35, %fd41;
	cvt.rn.f64.s32 	%fd42, %r35;
	fma.rn.f64 	%fd43, %fd42, 0dBFF921FB54442D18, %fd2;
	fma.rn.f64 	%fd44, %fd42, 0dBC91A62633145C00, %fd43;
	fma.rn.f64 	%fd75, %fd42, 0dB97B839A252049C0, %fd44;
	setp.ltu.f64 	%p8, %fd3, 0d41E0000000000000;
	@%p8 bra 	$L__BB4_11;
	{ // callseq 1, 0
	.param .b64 param0;
	st.param.f64 	[param0], %fd2;
	.param .align 16 .b8 retval0[16];
	call.uni (retval0), 
	__internal_trig_reduction_slowpathd, 
	(
	param0
	);
	ld.param.f64 	%fd75, [retval0];
	ld.param.b32 	%r35, [retval0+8];
	} // callseq 1
$L__BB4_11:
	shl.b32 	%r29, %r35, 6;
	cvt.u64.u32 	%rd7, %r29;
	and.b64  	%rd8, %rd7, 64;
	add.s64 	%rd10, %rd5, %rd8;
	mul.rn.f64 	%fd47, %fd75, %fd75;
	and.b32  	%r30, %r35, 1;
	setp.eq.b32 	%p10, %r30, 1;
	selp.f64 	%fd48, 0dBDA8FF8320FD8164, 0d3DE5DB65F9785EBA, %p10;
	ld.global.nc.v2.f64 	{%fd49, %fd50}, [%rd10];
	fma.rn.f64 	%fd51, %fd48, %fd47, %fd49;
	fma.rn.f64 	%fd52, %fd51, %fd47, %fd50;
	ld.global.nc.v2.f64 	{%fd53, %fd54}, [%rd10+16];
	fma.rn.f64 	%fd55, %fd52, %fd47, %fd53;
	fma.rn.f64 	%fd56, %fd55, %fd47, %fd54;
	ld.global.nc.v2.f64 	{%fd57, %fd58}, [%rd10+32];
	fma.rn.f64 	%fd59, %fd56, %fd47, %fd57;
	fma.rn.f64 	%fd60, %fd59, %fd47, %fd58;
	fma.rn.f64 	%fd61, %fd60, %fd75, %fd75;
	fma.rn.f64 	%fd62, %fd60, %fd47, 0d3FF0000000000000;
	selp.f64 	%fd63, %fd62, %fd61, %p10;
	and.b32  	%r31, %r35, 2;
	setp.eq.s32 	%p11, %r31, 0;
	mov.f64 	%fd64, 0d0000000000000000;
	sub.f64 	%fd65, %fd64, %fd63;
	selp.f64 	%fd14, %fd63, %fd65, %p11;
	mov.pred 	%p16, -1;
	mul.wide.u32 	%rd13, %r5, 2;
$L__BB4_12:
	setp.lt.s32 	%p13, %r5, %r16;
	selp.b64 	%rd11, %rd1, %rd2, %p16;
	cvta.to.global.u64 	%rd12, %rd11;
	add.s64 	%rd14, %rd12, %rd13;
	ld.global.u16 	%rs1, [%rd14];
	ld.global.u16 	%rs2, [%rd14+2];
	// begin inline asm
	{  cvt.f32.f16 %f7, %rs1;}

	// end inline asm
	cvt.f64.f32 	%fd66, %f7;
	mul.f64 	%fd67, %fd9, %fd66;
	// begin inline asm
	{  cvt.f32.f16 %f8, %rs2;}

	// end inline asm
	cvt.f64.f32 	%fd68, %f8;
	mul.f64 	%fd69, %fd14, %fd68;
	sub.f64 	%fd70, %fd67, %fd69;
	cvt.rn.f32.f64 	%f9, %fd70;
	// begin inline asm
	{  cvt.rn.f16.f32 %rs3, %f9;}

	// end inline asm
	st.global.u16 	[%rd14], %rs3;
	mul.f64 	%fd71, %fd9, %fd68;
	fma.rn.f64 	%fd72, %fd14, %fd66, %fd71;
	cvt.rn.f32.f64 	%f10, %fd72;
	// begin inline asm
	{  cvt.rn.f16.f32 %rs4, %f10;}

	// end inline asm
	st.global.u16 	[%rd14+2], %rs4;
	and.pred  	%p14, %p13, %p16;
	mov.pred 	%p16, 0;
	@%p14 bra 	$L__BB4_12;
	add.s32 	%r32, %r32, %r3;
	setp.lt.s32 	%p15, %r32, %r2;
	@%p15 bra 	$L__BB4_2;
$L__BB4_14:
	ret;

}
	// .globl	_Z16skip_conn_kernelP6__halfS0_i
.visible .entry _Z16skip_conn_kernelP6__halfS0_i(
	.param .u64 .ptr .align 1 _Z16skip_conn_kernelP6__halfS0_i_param_0,
	.param .u64 .ptr .align 1 _Z16skip_conn_kernelP6__halfS0_i_param_1,
	.param .u32 _Z16skip_conn_kernelP6__halfS0_i_param_2
)
{
	.reg .pred 	%p<2>;
	.reg .b16 	%rs<4>;
	.reg .b32 	%r<6>;
	.reg .b64 	%rd<8>;

	ld.param.u64 	%rd1, [_Z16skip_conn_kernelP6__halfS0_i_param_0];
	ld.param.u64 	%rd2, [_Z16skip_conn_kernelP6__halfS0_i_param_1];
	ld.param.u32 	%r2, [_Z16skip_conn_kernelP6__halfS0_i_param_2];
	mov.u32 	%r3, %ctaid.x;
	mov.u32 	%r4, %ntid.x;
	mov.u32 	%r5, %tid.x;
	mad.lo.s32 	%r1, %r3, %r4, %r5;
	setp.ge.s32 	%p1, %r1, %r2;
	@%p1 bra 	$L__BB5_2;
	cvta.to.global.u64 	%rd3, %rd1;
	cvta.to.global.u64 	%rd4, %rd2;
	mul.wide.s32 	%rd5, %r1, 2;
	add.s64 	%rd6, %rd4, %rd5;
	add.s64 	%rd7, %rd3, %rd5;
	ld.global.u16 	%rs2, [%rd7];
	ld.global.u16 	%rs3, [%rd6];
	// begin inline asm
	{add.f16 %rs1,%rs2,%rs3;
}
	// end inline asm
	st.global.u16 	[%rd7], %rs1;
$L__BB5_2:
	ret;

}
.func  (.param .align 16 .b8 func_retval0[16]) __internal_trig_reduction_slowpathd(
	.param .b64 __internal_trig_reduction_slowpathd_param_0
)
{
	.local .align 8 .b8 	__local_depot6[40];
	.reg .b64 	%SP;
	.reg .b64 	%SPL;
	.reg .pred 	%p<10>;
	.reg .b32 	%r<47>;
	.reg .b64 	%rd<74>;
	.reg .b64 	%fd<5>;

	mov.u64 	%SPL, __local_depot6;
	ld.param.f64 	%fd4, [__internal_trig_reduction_slowpathd_param_0];
	add.u64 	%rd1, %SPL, 0;
	{
	.reg .b32 %temp; 
	mov.b64 	{%temp, %r1}, %fd4;
	}
	shr.u32 	%r2, %r1, 20;
	and.b32  	%r3, %r2, 2047;
	setp.eq.s32 	%p1, %r3, 2047;
	mov.b32 	%r46, 0;
	@%p1 bra 	$L__BB6_9;
	add.s32 	%r20, %r3, -1024;
	mov.b64 	%rd20, %fd4;
	shl.b64 	%rd2, %rd20, 11;
	shr.u32 	%r4, %r20, 6;
	sub.s32 	%r45, 15, %r4;
	sub.s32 	%r21, 19, %r4;
	setp.lt.u32 	%p2, %r20, 128;
	selp.b32 	%r6, 18, %r21, %p2;
	setp.ge.s32 	%p3, %r45, %r6;
	mov.b64 	%rd70, 0;
	@%p3 bra 	$L__BB6_4;
	add.s32 	%r23, %r6, %r4;
	neg.s32 	%r43, %r23;
	or.b64  	%rd3, %rd2, -9223372036854775808;
	mov.b64 	%rd70, 0;
	mov.b32 	%r42, 0;
	mov.u64 	%rd25, __cudart_i2opi_d;
	mov.u32 	%r44, %r45;
$L__BB6_3:
	.pragma "nounroll";
	mul.wide.s32 	%rd22, %r42, 8;
	add.s64 	%rd23, %rd1, %rd22;
	mul.wide.s32 	%rd24, %r44, 8;
	add.s64 	%rd26, %rd25, %rd24;
	ld.global.nc.u64 	%rd27, [%rd26];
	{
	.reg .u32 %r0, %r1, %r2, %r3, %alo, %ahi, %blo, %bhi, %clo, %chi;
	mov.b64 	{%alo,%ahi}, %rd27;
	mov.b64 	{%blo,%bhi}, %rd3;
	mov.b64 	{%clo,%chi}, %rd70;
	mad.lo.cc.u32 	%r0, %alo, %blo, %clo;
	madc.hi.cc.u32 	%r1, %alo, %blo, %chi;
	madc.hi.u32 	%r2, %alo, %bhi, 0;
	mad.lo.cc.u32 	%r1, %alo, %bhi, %r1;
	madc.hi.cc.u32 	%r2, %ahi, %blo, %r2;
	madc.hi.u32 	%r3, %ahi, %bhi, 0;
	mad.lo.cc.u32 	%r1, %ahi, %blo, %r1;
	madc.lo.cc.u32 	%r2, %ahi, %bhi, %r2;
	addc.u32 	%r3, %r3, 0;
	mov.b64 	%rd28, {%r0,%r1};
	mov.b64 	%rd70, {%r2,%r3};
	}
	st.local.u64 	[%rd23], %rd28;
	add.s32 	%r44, %r44, 1;
	add.s32 	%r43, %r43, 1;
	add.s32 	%r42, %r42, 1;
	setp.ne.s32 	%p4, %r43, -15;
	mov.u32 	%r45, %r6;
	@%p4 bra 	$L__BB6_3;
$L__BB6_4:
	cvt.s64.s32 	%rd29, %r45;
	cvt.u64.u32 	%rd30, %r4;
	add.s64 	%rd31, %rd30, %rd29;
	shl.b64 	%rd32, %rd31, 3;
	add.s64 	%rd33, %rd1, %rd32;
	st.local.u64 	[%rd33+-120], %rd70;
	and.b32  	%r15, %r2, 63;
	ld.local.u64 	%rd72, [%rd1+16];
	ld.local.u64 	%rd71, [%rd1+24];
	setp.eq.s32 	%p5, %r15, 0;
	@%p5 bra 	$L__BB6_6;
	shl.b64 	%rd34, %rd71, %r15;
	shr.u64 	%rd35, %rd72, 1;
	xor.b32  	%r24, %r15, 63;
	shr.u64 	%rd36, %rd35, %r24;
	or.b64  	%rd71, %rd34, %rd36;
	ld.local.u64 	%rd37, [%rd1+8];
	shl.b64 	%rd38, %rd72, %r15;
	shr.u64 	%rd39, %rd37, 1;
	shr.u64 	%rd40, %rd39, %r24;
	or.b64  	%rd72, %rd38, %rd40;
$L__BB6_6:
	and.b32  	%r25, %r1, -2147483648;
	shr.u64 	%rd41, %rd71, 62;
	cvt.u32.u64 	%r26, %rd41;
	mov.b64 	{%r27, %r28}, %rd71;
	mov.b64 	{%r29, %r30}, %rd72;
	shf.l.wrap.b32 	%r31, %r30, %r27, 2;
	shf.l.wrap.b32 	%r32, %r27, %r28, 2;
	mov.b64 	%rd42, {%r31, %r32};
	shl.b64 	%rd43, %rd72, 2;
	shr.u64 	%rd44, %rd42, 63;
	cvt.u32.u64 	%r33, %rd44;
	add.s32 	%r34, %r33, %r26;
	setp.eq.s32 	%p6, %r25, 0;
	neg.s32 	%r35, %r34;
	selp.b32 	%r46, %r34, %r35, %p6;
	setp.gt.s64 	%p7, %rd42, -1;
	mov.b64 	%rd45, 0;
	{
	.reg .u32 %r0, %r1, %r2, %r3, %a0, %a1, %a2, %a3, %b0, %b1, %b2, %b3;
	mov.b64 	{%a0,%a1}, %rd45;
	mov.b64 	{%a2,%a3}, %rd45;
	mov.b64 	{%b0,%b1}, %rd43;
	mov.b64 	{%b2,%b3}, %rd42;
	sub.cc.u32 	%r0, %a0, %b0;
	subc.cc.u32 	%r1, %a1, %b1;
	subc.cc.u32 	%r2, %a2, %b2;
	subc.u32 	%r3, %a3, %b3;
	mov.b64 	%rd46, {%r0,%r1};
	mov.b64 	%rd47, {%r2,%r3};
	}
	xor.b32  	%r36, %r25, -2147483648;
	selp.b64 	%rd73, %rd42, %rd47, %p7;
	selp.b64 	%rd14, %rd43, %rd46, %p7;
	selp.b32 	%r17, %r25, %r36, %p7;
	clz.b64 	%r37, %rd73;
	cvt.u64.u32 	%rd15, %r37;
	setp.eq.s32 	%p8, %r37, 0;
	@%p8 bra 	$L__BB6_8;
	cvt.u32.u64 	%r38, %rd15;
	and.b32  	%r39, %r38, 63;
	shl.b64 	%rd48, %rd73, %r39;
	shr.u64 	%rd49, %rd14, 1;
	not.b32 	%r40, %r38;
	and.b32  	%r41, %r40, 63;
	shr.u64 	%rd50, %rd49, %r41;
	or.b64  	%rd73, %rd48, %rd50;
$L__BB6_8:
	mov.b64 	%rd51, -3958705157555305931;
	{
	.reg .u32 %r0, %r1, %r2, %r3, %alo, %ahi, %blo, %bhi;
	mov.b64 	{%alo,%ahi}, %rd73;
	mov.b64 	{%blo,%bhi}, %rd51;
	mul.lo.u32 	%r0, %alo, %blo;
	mul.hi.u32 	%r1, %alo, %blo;
	mad.lo.cc.u32 	%r1, %alo, %bhi, %r1;
	madc.hi.u32 	%r2, %alo, %bhi, 0;
	mad.lo.cc.u32 	%r1, %ahi, %blo, %r1;
	madc.hi.cc.u32 	%r2, %ahi, %blo, %r2;
	madc.hi.u32 	%r3, %ahi, %bhi, 0;
	mad.lo.cc.u32 	%r2, %ahi, %bhi, %r2;
	addc.u32 	%r3, %r3, 0;
	mov.b64 	%rd52, {%r0,%r1};
	mov.b64 	%rd53, {%r2,%r3};
	}
	setp.gt.s64 	%p9, %rd53, 0;
	{
	.reg .u32 %r0, %r1, %r2, %r3, %a0, %a1, %a2, %a3, %b0, %b1, %b2, %b3;
	mov.b64 	{%a0,%a1}, %rd52;
	mov.b64 	{%a2,%a3}, %rd53;
	mov.b64 	{%b0,%b1}, %rd52;
	mov.b64 	{%b2,%b3}, %rd53;
	add.cc.u32 	%r0, %a0, %b0;
	addc.cc.u32 	%r1, %a1, %b1;
	addc.cc.u32 	%r2, %a2, %b2;
	addc.u32 	%r3, %a3, %b3;
	mov.b64 	%rd54, {%r0,%r1};
	mov.b64 	%rd55, {%r2,%r3};
	}
	selp.b64 	%rd56, %rd55, %rd53, %p9;
	selp.s64 	%rd57, -1, 0, %p9;
	sub.s64 	%rd58, %rd57, %rd15;
	cvt.u64.u32 	%rd59, %r17;
	shl.b64 	%rd60, %rd59, 32;
	add.s64 	%rd61, %rd56, 1;
	shr.u64 	%rd62, %rd61, 10;
	add.s64 	%rd63, %rd62, 1;
	shr.u64 	%rd64, %rd63, 1;
	shl.b64 	%rd65, %rd58, 52;
	add.s64 	%rd66, %rd65, %rd64;
	add.s64 	%rd67, %rd66, 4602678819172646912;
	or.b64  	%rd68, %rd67, %rd60;
	mov.b64 	%fd4, %rd68;
$L__BB6_9:
	st.param.f64 	[func_retval0], %fd4;
	st.param.b32 	[func_retval0+8], %r46;
	ret;

}


// ===== COMPILED SASS (sm_100) =====

	.target	sm_100

	.elftype	@"ET_EXEC"


//--------------------- .note.nv.tkinfo           --------------------------
	.section	.note.nv.tkinfo,"",@"SHT_NOTE"
	.sectionflags	@"SHF_NOTE_NV_TKINFO"
	.tkinfo
        /*0018*/ 	.word	0x00000002
        /*0030*/ 	.string	""
        /*0030*/ 	.string	"ptxas"
        /*0030*/ 	.string	"Cuda compilation tools, release 13.0, V13.0.88"
        /*0030*/ 	.string	"Build cuda_13.0.r13.0/compiler.36424714_0"
        /*0030*/ 	.string	"-arch sm_100 -m 64 "



//--------------------- .note.nv.cuinfo           --------------------------
	.section	.note.nv.cuinfo,"",@"SHT_NOTE"
	.sectionflags	@"SHF_NOTE_NV_CUINFO"
        /*0018*/ 	.short	0x0002
        /*001a*/ 	.short	0x0064
        /*001c*/ 	.short	0x0082
	.zero		2


//--------------------- .nv.info                  --------------------------
	.section	.nv.info,"",@"SHT_CUDA_INFO"
	.align	4


	//----- nvinfo : EIATTR_REGCOUNT
	.align		4
        /*0000*/ 	.byte	0x04, 0x2f
        /*0002*/ 	.short	(.L_3 - .L_2)
	.align		4
.L_2:
        /*0004*/ 	.word	index@(_Z14rmsnorm_kernelP6__halfS0_S0_i)
        /*0008*/ 	.word	0x00000018


	//----- nvinfo : EIATTR_FRAME_SIZE
	.align		4
.L_3:
        /*000c*/ 	.byte	0x04, 0x11
        /*000e*/ 	.short	(.L_5 - .L_4)
	.align		4
.L_4:
        /*0010*/ 	.word	index@($__internal_4_$__cuda_sm3x_div_rn_noftz_f32_slowpath)
        /*0014*/ 	.word	0x00000000


	//----- nvinfo : EIATTR_FRAME_SIZE
	.align		4
.L_5:
        /*0018*/ 	.byte	0x04, 0x11
        /*001a*/ 	.short	(.L_7 - .L_6)
	.align		4
.L_6:
        /*001c*/ 	.word	index@(_Z14rmsnorm_kernelP6__halfS0_S0_i)
        /*0020*/ 	.word	0x00000000


	//----- nvinfo : EIATTR_REGCOUNT
	.align		4
.L_7:
        /*0024*/ 	.byte	0x04, 0x2f
        /*0026*/ 	.short	(.L_9 - .L_8)
	.align		4
.L_8:
        /*0028*/ 	.word	index@(_Z22gemv_fp16_kernel_pack8P6__halfPKS_S2_iii)
        /*002c*/ 	.word	0x0000001a


	//----- nvinfo : EIATTR_FRAME_SIZE
	.align		4
.L_9:
        /*0030*/ 	.byte	0x04, 0x11
        /*0032*/ 	.short	(.L_11 - .L_10)
	.align		4
.L_10:
        /*0034*/ 	.word	index@(_Z22gemv_fp16_kernel_pack8P6__halfPKS_S2_iii)
        /*0038*/ 	.word	0x00000000


	//----- nvinfo : EIATTR_REGCOUNT
	.align		4
.L_11:
        /*003c*/ 	.byte	0x04, 0x2f
        /*003e*/ 	.short	(.L_13 - .L_12)
	.align		4
.L_12:
        /*0040*/ 	.word	index@(_Z13swiglu_kernelP6__halfS0_i)
        /*0044*/ 	.word	0x00000011


	//----- nvinfo : EIATTR_FRAME_SIZE
	.align		4
.L_13:
        /*0048*/ 	.byte	0x04, 0x11
        /*004a*/ 	.short	(.L_15 - .L_14)
	.align		4
.L_14:
        /*004c*/ 	.word	index@($__internal_3_$__cuda_sm20_rcp_rn_f32_slowpath)
        /*0050*/ 	.word	0x00000000


	//----- nvinfo : EIATTR_FRAME_SIZE
	.align		4
.L_15:
        /*0054*/ 	.byte	0x04, 0x11
        /*0056*/ 	.short	(.L_17 - .L_16)
	.align		4
.L_16:
        /*0058*/ 	.word	index@(_Z13swiglu_kernelP6__halfS0_i)
        /*005c*/ 	.word	0x00000000


	//----- nvinfo : EIATTR_REGCOUNT
	.align		4
.L_17:
        /*0060*/ 	.byte	0x04, 0x2f
        /*0062*/ 	.short	(.L_19 - .L_18)
	.align		4
.L_18:
        /*0064*/ 	.word	index@(_Z31multihead_attention_fp16_kerneliP6__halfS0_S0_S0_iiiif)
        /*0068*/ 	.word	0x00000028


	//----- nvinfo : EIATTR_FRAME_SIZE
	.align		4
.L_19:
        /*006c*/ 	.byte	0x04, 0x11
        /*006e*/ 	.short	(.L_21 - .L_20)
	.align		4
.L_20:
        /*0070*/ 	.word	index@($__internal_2_$__cuda_sm20_rcp_rn_f32_slowpath)
        /*0074*/ 	.word	0x00000000


	//----- nvinfo : EIATTR_FRAME_SIZE
	.align		4
.L_21:
        /*0078*/ 	.byte	0x04, 0x11
        /*007a*/ 	.short	(.L_23 - .L_22)
	.align		4
.L_22:
        /*007c*/ 	.word	index@(_Z31multihead_attention_fp16_kerneliP6__halfS0_S0_S0_iiiif)
        /*0080*/ 	.word	0x00000000


	//----- nvinfo : EIATTR_REGCOUNT
	.align		4
.L_23:
        /*0084*/ 	.byte	0x04, 0x2f
        /*0086*/ 	.short	(.L_25 - .L_24)
	.align		4
.L_24:
        /*0088*/ 	.word	index@(_Z23rotary_embedding_kerneliiP6__halfS0_ii)
        /*008c*/ 	.word	0x00000020


	//----- nvinfo : EIATTR_FRAME_SIZE
	.align		4
.L_25:
        /*0090*/ 	.byte	0x04, 0x11
        /*0092*/ 	.short	(.L_27 - .L_26)
	.align		4
.L_26:
        /*0094*/ 	.word	index@($_Z23rotary_embedding_kerneliiP6__halfS0_ii$__internal_trig_reduction_slowpathd)
        /*0098*/ 	.word	0x00000028


	//----- nvinfo : EIATTR_FRAME_SIZE
	.align		4
.L_27:
        /*009c*/ 	.byte	0x04, 0x11
        /*009e*/ 	.short	(.L_29 - .L_28)
	.align		4
.L_28:
        /*00a0*/ 	.word	index@($__internal_1_$__cuda_sm3x_div_rn_noftz_f32_slowpath)
        /*00a4*/ 	.word	0x00000028


	//----- nvinfo : EIATTR_FRAME_SIZE
	.align		4
.L_29:
        /*00a8*/ 	.byte	0x04, 0x11
        /*00aa*/ 	.short	(.L_31 - .L_30)
	.align		4
.L_30:
        /*00ac*/ 	.word	index@($__internal_0_$__cuda_sm20_rcp_rn_f32_slowpath)
        /*00b0*/ 	.word	0x00000028


	//----- nvinfo : EIATTR_FRAME_SIZE
	.align		4
.L_31:
        /*00b4*/ 	.byte	0x04, 0x11
        /*00b6*/ 	.short	(.L_33 - .L_32)
	.align		4
.L_32:
        /*00b8*/ 	.word	index@(_Z23rotary_embedding_kerneliiP6__halfS0_ii)
        /*00bc*/ 	.word	0x00000028


	//----- nvinfo : EIATTR_REGCOUNT
	.align		4
.L_33:
        /*00c0*/ 	.byte	0x04, 0x2f
        /*00c2*/ 	.short	(.L_35 - .L_34)
	.align		4
.L_34:
        /*00c4*/ 	.word	index@(_Z16skip_conn_kernelP6__halfS0_i)
        /*00c8*/ 	.word	0x0000000a


	//----- nvinfo : EIATTR_FRAME_SIZE
	.align		4
.L_35:
        /*00cc*/ 	.byte	0x04, 0x11
        /*00ce*/ 	.short	(.L_37 - .L_36)
	.align		4
.L_36:
        /*00d0*/ 	.word	index@(_Z16skip_conn_kernelP6__halfS0_i)
        /*00d4*/ 	.word	0x00000000


	//----- nvinfo : EIATTR_MIN_STACK_SIZE
	.align		4
.L_37:
        /*00d8*/ 	.byte	0x04, 0x12
        /*00da*/ 	.short	(.L_39 - .L_38)
	.align		4
.L_38:
        /*00dc*/ 	.word	index@(_Z16skip_conn_kernelP6__halfS0_i)
        /*00e0*/ 	.word	0x00000000


	//----- nvinfo : EIATTR_MIN_STACK_SIZE
	.align		4
.L_39:
        /*00e4*/ 	.byte	0x04, 0x12
        /*00e6*/ 	.short	(.L_41 - .L_40)
	.align		4
.L_40:
        /*00e8*/ 	.word	index@(_Z23rotary_embedding_kerneliiP6__halfS0_ii)
        /*00ec*/ 	.word	0x00000028


	//----- nvinfo : EIATTR_MIN_STACK_SIZE
	.align		4
.L_41:
        /*00f0*/ 	.byte	0x04, 0x12
        /*00f2*/ 	.short	(.L_43 - .L_42)
	.align		4
.L_42:
        /*00f4*/ 	.word	index@(_Z31multihead_attention_fp16_kerneliP6__halfS0_S0_S0_iiiif)
        /*00f8*/ 	.word	0x00000000


	//----- nvinfo : EIATTR_MIN_STACK_SIZE
	.align		4
.L_43:
        /*00fc*/ 	.byte	0x04, 0x12
        /*00fe*/ 	.short	(.L_45 - .L_44)
	.align		4
.L_44:
        /*0100*/ 	.word	index@(_Z13swiglu_kernelP6__halfS0_i)
        /*0104*/ 	.word	0x00000000


	//----- nvinfo : EIATTR_MIN_STACK_SIZE
	.align		4
.L_45:
        /*0108*/ 	.byte	0x04, 0x12
        /*010a*/ 	.short	(.L_47 - .L_46)
	.align		4
.L_46:
        /*010c*/ 	.word	index@(_Z22gemv_fp16_kernel_pack8P6__halfPKS_S2_iii)
        /*0110*/ 	.word	0x00000000


	//----- nvinfo : EIATTR_MIN_STACK_SIZE
	.align		4
.L_47:
        /*0114*/ 	.byte	0x04, 0x12
        /*0116*/ 	.short	(.L_49 - .L_48)
	.align		4
.L_48:
        /*0118*/ 	.word	index@(_Z14rmsnorm_kernelP6__halfS0_S0_i)
        /*011c*/ 	.word	0x00000000
.L_49:


//--------------------- .nv.compat                --------------------------
	.section	.nv.compat,"",@"SHT_CUDA_COMPAT_INFO"
	.align	4
        /*0000*/ 	.byte	0x02, 0x09, 0x00, 0x00, 0x02, 0x02, 0x01, 0x00, 0x02, 0x05, 0x05, 0x00, 0x03, 0x07, 0x01, 0x01
        /*0010*/ 	.byte	0x02, 0x03, 0x00, 0x00, 0x02, 0x06, 0x01, 0x00, 0x04, 0x0b, 0x08, 0x00, 0x01, 0x00, 0x00, 0x00
        /*0020*/ 	.byte	0x00, 0x00, 0x00, 0x00


//--------------------- .nv.info._Z16skip_conn_kernelP6__halfS0_i --------------------------
	.section	.nv.info._Z16skip_conn_kernelP6__halfS0_i,"",@"SHT_CUDA_INFO"
	.sectionflags	@""
	.align	4


	//----- nvinfo : EIATTR_CUDA_API_VERSION
	.align		4
        /*0000*/ 	.byte	0x04, 0x37
        /*0002*/ 	.short	(.L_51 - .L_50)
.L_50:
        /*0004*/ 	.word	0x00000082


	//----- nvinfo : EIATTR_KPARAM_INFO
	.align		4
.L_51:
        /*0008*/ 	.byte	0x04, 0x17
        /*000a*/ 	.short	(.L_53 - .L_52)
.L_52:
        /*000c*/ 	.word	0x00000000
        /*0010*/ 	.short	0x0002
        /*0012*/ 	.short	0x0010
        /*0014*/ 	.byte	0x00, 0xf0, 0x11, 0x00


	//----- nvinfo : EIATTR_KPARAM_INFO
	.align		4
.L_53:
        /*0018*/ 	.byte	0x04, 0x17
        /*001a*/ 	.short	(.L_55 - .L_54)
.L_54:
        /*001c*/ 	.word	0x00000000
        /*0020*/ 	.short	0x0001
        /*0022*/ 	.short	0x0008
        /*0024*/ 	.byte	0x00, 0xf5, 0x21, 0x00


	//----- nvinfo : EIATTR_KPARAM_INFO
	.align		4
.L_55:
        /*0028*/ 	.byte	0x04, 0x17
        /*002a*/ 	.short	(.L_57 - .L_56)
.L_56:
        /*002c*/ 	.word	0x00000000
        /*0030*/ 	.short	0x0000
        /*0032*/ 	.short	0x0000
        /*0034*/ 	.byte	0x00, 0xf5, 0x21, 0x00


	//----- nvinfo : EIATTR_SPARSE_MMA_MASK
	.align		4
.L_57:
        /*0038*/ 	.byte	0x03, 0x50
        /*003a*/ 	.short	0x0000


	//----- nvinfo : EIATTR_MAXREG_COUNT
	.align		4
        /*003c*/ 	.byte	0x03, 0x1b
        /*003e*/ 	.short	0x00ff


	//----- nvinfo : EIATTR_MERCURY_ISA_VERSION
	.align		4
        /*0040*/ 	.byte	0x03, 0x5f
        /*0042*/ 	.short	0x0101


	//----- nvinfo : EIATTR_VRC_CTA_INIT_COUNT
	.align		4
        /*0044*/ 	.byte	0x02, 0x4a
	.zero		1
	.zero		1


	//----- nvinfo : EIATTR_EXIT_INSTR_OFFSETS
	.align		4
        /*0048*/ 	.byte	0x04, 0x1c
        /*004a*/ 	.short	(.L_59 - .L_58)


	//   ....[0]....
.L_58:
        /*004c*/ 	.word	0x00000070


	//   ....[1]....
        /*0050*/ 	.word	0x00000110


	//----- nvinfo : EIATTR_CBANK_PARAM_SIZE
	.align		4
.L_59:
        /*0054*/ 	.byte	0x03, 0x19
        /*0056*/ 	.short	0x0014


	//----- nvinfo : EIATTR_PARAM_CBANK
	.align		4
        /*0058*/ 	.byte	0x04, 0x0a
        /*005a*/ 	.short	(.L_61 - .L_60)
	.align		4
.L_60:
        /*005c*/ 	.word	index@(.nv.constant0._Z16skip_conn_kernelP6__halfS0_i)
        /*0060*/ 	.short	0x0380
        /*0062*/ 	.short	0x0014


	//----- nvinfo : EIATTR_SW_WAR
	.align		4
.L_61:
        /*0064*/ 	.byte	0x04, 0x36
        /*0066*/ 	.short	(.L_63 - .L_62)
.L_62:
        /*0068*/ 	.word	0x00000008
.L_63:


//--------------------- .nv.info._Z23rotary_embedding_kerneliiP6__halfS0_ii --------------------------
	.section	.nv.info._Z23rotary_embedding_kerneliiP6__halfS0_ii,"",@"SHT_CUDA_INFO"
	.sectionflags	@""
	.align	4


	//----- nvinfo : EIATTR_CUDA_API_VERSION
	.align		4
        /*0000*/ 	.byte	0x04, 0x37
        /*0002*/ 	.short	(.L_65 - .L_64)
.L_64:
        /*0004*/ 	.word	0x00000082


	//----- nvinfo : EIATTR_KPARAM_INFO
	.align		4
.L_65:
        /*0008*/ 	.byte	0x04, 0x17
        /*000a*/ 	.short	(.L_67 - .L_66)
.L_66:
        /*000c*/ 	.word	0x00000000
        /*0010*/ 	.short	0x0005
        /*0012*/ 	.short	0x001c
        /*0014*/ 	.byte	0x00, 0xf0, 0x11, 0x00


	//----- nvinfo : EIATTR_KPARAM_INFO
	.align		4
.L_67:
        /*0018*/ 	.byte	0x04, 0x17
        /*001a*/ 	.short	(.L_69 - .L_68)
.L_68:
        /*001c*/ 	.word	0x00000000
        /*0020*/ 	.short	0x0004
        /*0022*/ 	.short	0x0018
        /*0024*/ 	.byte	0x00, 0xf0, 0x11, 0x00


	//----- nvinfo : EIATTR_KPARAM_INFO
	.align		4
.L_69:
        /*0028*/ 	.byte	0x04, 0x17
        /*002a*/ 	.short	(.L_71 - .L_70)
.L_70:
        /*002c*/ 	.word	0x00000000
        /*0030*/ 	.short	0x0003
        /*0032*/ 	.short	0x0010
        /*0034*/ 	.byte	0x00, 0xf5, 0x21, 0x00


	//----- nvinfo : EIATTR_KPARAM_INFO
	.align		4
.L_71:
        /*0038*/ 	.byte	0x04, 0x17
        /*003a*/ 	.short	(.L_73 - .L_72)
.L_72:
        /*003c*/ 	.word	0x00000000
        /*0040*/ 	.short	0x0002
        /*0042*/ 	.short	0x0008
        /*0044*/ 	.byte	0x00, 0xf5, 0x21, 0x00


	//----- nvinfo : EIATTR_KPARAM_INFO
	.align		4
.L_73:
        /*0048*/ 	.byte	0x04, 0x17
        /*004a*/ 	.short	(.L_75 - .L_74)
.L_74:
        /*004c*/ 	.word	0x00000000
        /*0050*/ 	.short	0x0001
        /*0052*/ 	.short	0x0004
        /*0054*/ 	.byte	0x00, 0xf0, 0x11, 0x00


	//----- nvinfo : EIATTR_KPARAM_INFO
	.align		4
.L_75:
        /*0058*/ 	.byte	0x04, 0x17
        /*005a*/ 	.short	(.L_77 - .L_76)
.L_76:
        /*005c*/ 	.word	0x00000000
        /*0060*/ 	.short	0x0000
        /*0062*/ 	.short	0x0000
        /*0064*/ 	.byte	0x00, 0xf0, 0x11, 0x00


	//----- nvinfo : EIATTR_SPARSE_MMA_MASK
	.align		4
.L_77:
        /*0068*/ 	.byte	0x03, 0x50
        /*006a*/ 	.short	0x0000


	//----- nvinfo : EIATTR_MAXREG_COUNT
	.align		4
        /*006c*/ 	.byte	0x03, 0x1b
        /*006e*/ 	.short	0x00ff


	//----- nvinfo : EIATTR_MERCURY_ISA_VERSION
	.align		4
        /*0070*/ 	.byte	0x03, 0x5f
        /*0072*/ 	.short	0x0101


	//----- nvinfo : EIATTR_VRC_CTA_INIT_COUNT
	.align		4
        /*0074*/ 	.byte	0x02, 0x4a
	.zero		1
	.zero		1


	//----- nvinfo : EIATTR_EXIT_INSTR_OFFSETS
	.align		4
        /*0078*/ 	.byte	0x04, 0x1c
        /*007a*/ 	.short	(.L_79 - .L_78)


	//   ....[0]....
.L_78:
        /*007c*/ 	.word	0x00000070


	//   ....[1]....
        /*0080*/ 	.word	0x00000dc0


	//----- nvinfo : EIATTR_CRS_STACK_SIZE
	.align		4
.L_79:
        /*0084*/ 	.byte	0x04, 0x1e
        /*0086*/ 	.short	(.L_81 - .L_80)
.L_80:
        /*0088*/ 	.word	0x00000000


	//----- nvinfo : EIATTR_CBANK_PARAM_SIZE
	.align		4
.L_81:
        /*008c*/ 	.byte	0x03, 0x19
        /*008e*/ 	.short	0x0020


	//----- nvinfo : EIATTR_PARAM_CBANK
	.align		4
        /*0090*/ 	.byte	0x04, 0x0a
        /*0092*/ 	.short	(.L_83 - .L_82)
	.align		4
.L_82:
        /*0094*/ 	.word	index@(.nv.constant0._Z23rotary_embedding_kerneliiP6__halfS0_ii)
        /*0098*/ 	.short	0x0380
        /*009a*/ 	.short	0x0020


	//----- nvinfo : EIATTR_SW_WAR
	.align		4
.L_83:
        /*009c*/ 	.byte	0x04, 0x36
        /*009e*/ 	.short	(.L_85 - .L_84)
.L_84:
        /*00a0*/ 	.word	0x00000008
.L_85:


//--------------------- .nv.info._Z31multihead_attention_fp16_kerneliP6__halfS0_S0_S0_iiiif --------------------------
	.section	.nv.info._Z31multihead_attention_fp16_kerneliP6__halfS0_S0_S0_iiiif,"",@"SHT_CUDA_INFO"
	.sectionflags	@""
	.align	4


	//----- nvinfo : EIATTR_CUDA_API_VERSION
	.align		4
        /*0000*/ 	.byte	0x04, 0x37
        /*0002*/ 	.short	(.L_87 - .L_86)
.L_86:
        /*0004*/ 	.word	0x00000082


	//----- nvinfo : EIATTR_KPARAM_INFO
	.align		4
.L_87:
        /*0008*/ 	.byte	0x04, 0x17
        /*000a*/ 	.short	(.L_89 - .L_88)
.L_88:
        /*000c*/ 	.word	0x00000000
        /*0010*/ 	.short	0x0009
        /*0012*/ 	.short	0x0038
        /*0014*/ 	.byte	0x00, 0xf0, 0x11, 0x00


	//----- nvinfo : EIATTR_KPARAM_INFO
	.align		4
.L_89:
        /*0018*/ 	.byte	0x04, 0x17
        /*001a*/ 	.short	(.L_91 - .L_90)
.L_90:
        /*001c*/ 	.word	0x00000000
        /*0020*/ 	.short	0x0008
        /*0022*/ 	.short	0x0034
        /*0024*/ 	.byte	0x00, 0xf0, 0x11, 0x00


	//----- nvinfo : EIATTR_KPARAM_INFO
	.align		4
.L_91:
        /*0028*/ 	.byte	0x04, 0x17
        /*002a*/ 	.short	(.L_93 - .L_92)
.L_92:
        /*002c*/ 	.word	0x00000000
        /*0030*/ 	.short	0x0007
        /*0032*/ 	.short	0x0030
        /*0034*/ 	.byte	0x00, 0xf0, 0x11, 0x00


	//----- nvinfo : EIATTR_KPARAM_INFO
	.align		4
.L_93:
        /*0038*/ 	.byte	0x04, 0x17
        /*003a*/ 	.short	(.L_95 - .L_94)
.L_94:
        /*003c*/ 	.word	0x00000000
        /*0040*/ 	.short	0x0006
        /*0042*/ 	.short	0x002c
        /*0044*/ 	.byte	0x00, 0xf0, 0x11, 0x00


	//----- nvinfo : EIATTR_KPARAM_INFO
	.align		4
.L_95:
        /*0048*/ 	.byte	0x04, 0x17
        /*004a*/ 	.short	(.L_97 - .L_96)
.L_96:
        /*004c*/ 	.word	0x00000000
        /*0050*/ 	.short	0x0005
        /*0052*/ 	.short	0x0028
        /*0054*/ 	.byte	0x00, 0xf0, 0x11, 0x00


	//----- nvinfo : EIATTR_KPARAM_INFO
	.align		4
.L_97:
        /*0058*/ 	.byte	0x04, 0x17
        /*005a*/ 	.short	(.L_99 - .L_98)
.L_98:
        /*005c*/ 	.word	0x00000000
        /*0060*/ 	.short	0x0004
        /*0062*/ 	.short	0x0020
        /*0064*/ 	.byte	0x00, 0xf5, 0x21, 0x00


	//----- nvinfo : EIATTR_KPARAM_INFO
	.align		4
.L_99:
        /*0068*/ 	.byte	0x04, 0x17
        /*006a*/ 	.short	(.L_101 - .L_100)
.L_100:
        /*006c*/ 	.word	0x00000000
        /*0070*/ 	.short	0x0003
        /*0072*/ 	.short	0x0018
        /*0074*/ 	.byte	0x00, 0xf5, 0x21, 0x00


	//----- nvinfo : EIATTR_KPARAM_INFO
	.align		4
.L_101:
        /*0078*/ 	.byte	0x04, 0x17
        /*007a*/ 	.short	(.L_103 - .L_102)
.L_102:
        /*007c*/ 	.word	0x00000000
        /*0080*/ 	.short	0x0002
        /*0082*/ 	.short	0x0010
        /*0084*/ 	.byte	0x00, 0xf5, 0x21, 0x00


	//----- nvinfo : EIATTR_KPARAM_INFO
	.align		4
.L_103:
        /*0088*/ 	.byte	0x04, 0x17
        /*008a*/ 	.short	(.L_105 - .L_104)
.L_104:
        /*008c*/ 	.word	0x00000000
        /*0090*/ 	.short	0x0001
        /*0092*/ 	.short	0x0008
        /*0094*/ 	.byte	0x00, 0xf5, 0x21, 0x00


	//----- nvinfo : EIATTR_KPARAM_INFO
	.align		4
.L_105:
        /*0098*/ 	.byte	0x04, 0x17
        /*009a*/ 	.short	(.L_107 - .L_106)
.L_106:
        /*009c*/ 	.word	0x00000000
        /*00a0*/ 	.short	0x0000
        /*00a2*/ 	.short	0x0000
        /*00a4*/ 	.byte	0x00, 0xf0, 0x11, 0x00


	//----- nvinfo : EIATTR_SPARSE_MMA_MASK
	.align		4
.L_107:
        /*00a8*/ 	.byte	0x03, 0x50
        /*00aa*/ 	.short	0x0000


	//----- nvinfo : EIATTR_MAXREG_COUNT
	.align		4
        /*00ac*/ 	.byte	0x03, 0x1b
        /*00ae*/ 	.short	0x00ff


	//----- nvinfo : EIATTR_NUM_BARRIERS
	.align		4
        /*00b0*/ 	.byte	0x02, 0x4c
        /*00b2*/ 	.byte	0x01
	.zero		1


	//----- nvinfo : EIATTR_MERCURY_ISA_VERSION
	.align		4
        /*00b4*/ 	.byte	0x03, 0x5f
        /*00b6*/ 	.short	0x0101


	//----- nvinfo : EIATTR_COOP_GROUP_MASK_REGIDS
	.align		4
        /*00b8*/ 	.byte	0x04, 0x29
        /*00ba*/ 	.short	(.L_109 - .L_108)


	//   ....[0]....
.L_108:
        /*00bc*/ 	.word	0xffffffff


	//   ....[1]....
        /*00c0*/ 	.word	0xffffffff


	//   ....[2]....
        /*00c4*/ 	.word	0xffffffff


	//   ....[3]....
        /*00c8*/ 	.word	0xffffffff


	//   ....[4]....
        /*00cc*/ 	.word	0xffffffff


	//   ....[5]....
        /*00d0*/ 	.word	0xffffffff


	//   ....[6]....
        /*00d4*/ 	.word	0xffffffff


	//   ....[7]....
        /*00d8*/ 	.word	0xffffffff


	//   ....[8]....
        /*00dc*/ 	.word	0xffffffff


	//   ....[9]....
        /*00e0*/ 	.word	0xffffffff


	//   ....[10]....
        /*00e4*/ 	.word	0x05000006


	//   ....[11]....
        /*00e8*/ 	.word	0x05000006


	//   ....[12]....
        /*00ec*/ 	.word	0x05000006


	//   ....[13]....
        /*00f0*/ 	.word	0x05000006


	//   ....[14]....
        /*00f4*/ 	.word	0x05000006


	//----- nvinfo : EIATTR_COOP_GROUP_INSTR_OFFSETS
	.align		4
.L_109:
        /*00f8*/ 	.byte	0x04, 0x28
        /*00fa*/ 	.short	(.L_111 - .L_110)


	//   ....[0]....
.L_110:
        /*00fc*/ 	.word	0x00001800


	//   ....[1]....
        /*0100*/ 	.word	0x00001870


	//   ....[2]....
        /*0104*/ 	.word	0x000018c0


	//   ....[3]....
        /*0108*/ 	.word	0x00001910


	//   ....[4]....
        /*010c*/ 	.word	0x00001960


	//   ....[5]....
        /*0110*/ 	.word	0x00001a10


	//   ....[6]....
        /*0114*/ 	.word	0x00001a30


	//   ....[7]....
        /*0118*/ 	.word	0x00001a50


	//   ....[8]....
        /*011c*/ 	.word	0x00001a70


	//   ....[9]....
        /*0120*/ 	.word	0x00001a90


	//   ....[10]....
        /*0124*/ 	.word	0x00002d90


	//   ....[11]....
        /*0128*/ 	.word	0x00002e00


	//   ....[12]....
        /*012c*/ 	.word	0x00002e70


	//   ....[13]....
        /*0130*/ 	.word	0x00002ee0


	//   ....[14]....
        /*0134*/ 	.word	0x00002f50


	//----- nvinfo : EIATTR_VRC_CTA_INIT_COUNT
	.align		4
.L_111:
        /*0138*/ 	.byte	0x02, 0x4a
	.zero		1
	.zero		1


	//----- nvinfo : EIATTR_EXIT_INSTR_OFFSETS
	.align		4
        /*013c*/ 	.byte	0x04, 0x1c
        /*013e*/ 	.short	(.L_113 - .L_112)


	//   ....[0]....
.L_112:
        /*0140*/ 	.word	0x00001c20


	//   ....[1]....
        /*0144*/ 	.word	0x00001f20


	//   ....[2]....
        /*0148*/ 	.word	0x00002d40


	//----- nvinfo : EIATTR_CRS_STACK_SIZE
	.align		4
.L_113:
        /*014c*/ 	.byte	0x04, 0x1e
        /*014e*/ 	.short	(.L_115 - .L_114)
.L_114:
        /*0150*/ 	.word	0x00000000


	//----- nvinfo : EIATTR_CBANK_PARAM_SIZE
	.align		4
.L_115:
        /*0154*/ 	.byte	0x03, 0x19
        /*0156*/ 	.short	0x003c


	//----- nvinfo : EIATTR_PARAM_CBANK
	.align		4
        /*0158*/ 	.byte	0x04, 0x0a
        /*015a*/ 	.short	(.L_117 - .L_116)
	.align		4
.L_116:
        /*015c*/ 	.word	index@(.nv.constant0._Z31multihead_attention_fp16_kerneliP6__halfS0_S0_S0_iiiif)
        /*0160*/ 	.short	0x0380
        /*0162*/ 	.short	0x003c


	//----- nvinfo : EIATTR_SW_WAR
	.align		4
.L_117:
        /*0164*/ 	.byte	0x04, 0x36
        /*0166*/ 	.short	(.L_119 - .L_118)
.L_118:
        /*0168*/ 	.word	0x00000008
.L_119:


//--------------------- .nv.info._Z13swiglu_kernelP6__halfS0_i --------------------------
	.section	.nv.info._Z13swiglu_kernelP6__halfS0_i,"",@"SHT_CUDA_INFO"
	.sectionflags	@""
	.align	4


	//----- nvinfo : EIATTR_CUDA_API_VERSION
	.align		4
        /*0000*/ 	.byte	0x04, 0x37
        /*0002*/ 	.short	(.L_121 - .L_120)
.L_120:
        /*0004*/ 	.word	0x00000082


	//----- nvinfo : EIATTR_KPARAM_INFO
	.align		4
.L_121:
        /*0008*/ 	.byte	0x04, 0x17
        /*000a*/ 	.short	(.L_123 - .L_122)
.L_122:
        /*000c*/ 	.word	0x00000000
        /*0010*/ 	.short	0x0002
        /*0012*/ 	.short	0x0010
        /*0014*/ 	.byte	0x00, 0xf0, 0x11, 0x00


	//----- nvinfo : EIATTR_KPARAM_INFO
	.align		4
.L_123:
        /*0018*/ 	.byte	0x04, 0x17
        /*001a*/ 	.short	(.L_125 - .L_124)
.L_124:
        /*001c*/ 	.word	0x00000000
        /*0020*/ 	.short	0x0001
        /*0022*/ 	.short	0x0008
        /*0024*/ 	.byte	0x00, 0xf5, 0x21, 0x00


	//----- nvinfo : EIATTR_KPARAM_INFO
	.align		4
.L_125:
        /*0028*/ 	.byte	0x04, 0x17
        /*002a*/ 	.short	(.L_127 - .L_126)
.L_126:
        /*002c*/ 	.word	0x00000000
        /*0030*/ 	.short	0x0000
        /*0032*/ 	.short	0x0000
        /*0034*/ 	.byte	0x00, 0xf5, 0x21, 0x00


	//----- nvinfo : EIATTR_SPARSE_MMA_MASK
	.align		4
.L_127:
        /*0038*/ 	.byte	0x03, 0x50
        /*003a*/ 	.short	0x0000


	//----- nvinfo : EIATTR_MAXREG_COUNT
	.align		4
        /*003c*/ 	.byte	0x03, 0x1b
        /*003e*/ 	.short	0x00ff


	//----- nvinfo : EIATTR_MERCURY_ISA_VERSION
	.align		4
        /*0040*/ 	.byte	0x03, 0x5f
        /*0042*/ 	.short	0x0101


	//----- nvinfo : EIATTR_VRC_CTA_INIT_COUNT
	.align		4
        /*0044*/ 	.byte	0x02, 0x4a
	.zero		1
	.zero		1


	//----- nvinfo : EIATTR_EXIT_INSTR_OFFSETS
	.align		4
        /*0048*/ 	.byte	0x04, 0x1c
        /*004a*/ 	.short	(.L_129 - .L_128)


	//   ....[0]....
.L_128:
        /*004c*/ 	.word	0x00000070


	//   ....[1]....
        /*0050*/ 	.word	0x000002d0


	//----- nvinfo : EIATTR_CRS_STACK_SIZE
	.align		4
.L_129:
        /*0054*/ 	.byte	0x04, 0x1e
        /*0056*/ 	.short	(.L_131 - .L_130)
.L_130:
        /*0058*/ 	.word	0x00000000


	//----- nvinfo : EIATTR_CBANK_PARAM_SIZE
	.align		4
.L_131:
        /*005c*/ 	.byte	0x03, 0x19
        /*005e*/ 	.short	0x0014


	//----- nvinfo : EIATTR_PARAM_CBANK
	.align		4
        /*0060*/ 	.byte	0x04, 0x0a
        /*0062*/ 	.short	(.L_133 - .L_132)
	.align		4
.L_132:
        /*0064*/ 	.word	index@(.nv.constant0._Z13swiglu_kernelP6__halfS0_i)
        /*0068*/ 	.short	0x0380
        /*006a*/ 	.short	0x0014


	//----- nvinfo : EIATTR_SW_WAR
	.align		4
.L_133:
        /*006c*/ 	.byte	0x04, 0x36
        /*006e*/ 	.short	(.L_135 - .L_134)
.L_134:
        /*0070*/ 	.word	0x00000008
.L_135:


//--------------------- .nv.info._Z22gemv_fp16_kernel_pack8P6__halfPKS_S2_iii --------------------------
	.section	.nv.info._Z22gemv_fp16_kernel_pack8P6__halfPKS_S2_iii,"",@"SHT_CUDA_INFO"
	.sectionflags	@""
	.align	4


	//----- nvinfo : EIATTR_CUDA_API_VERSION
	.align		4
        /*0000*/ 	.byte	0x04, 0x37
        /*0002*/ 	.short	(.L_137 - .L_136)
.L_136:
        /*0004*/ 	.word	0x00000082


	//----- nvinfo : EIATTR_KPARAM_INFO
	.align		4
.L_137:
        /*0008*/ 	.byte	0x04, 0x17
        /*000a*/ 	.short	(.L_139 - .L_138)
.L_138:
        /*000c*/ 	.word	0x00000000
        /*0010*/ 	.short	0x0005
        /*0012*/ 	.short	0x0020
        /*0014*/ 	.byte	0x00, 0xf0, 0x11, 0x00


	//----- nvinfo : EIATTR_KPARAM_INFO
	.align		4
.L_139:
        /*0018*/ 	.byte	0x04, 0x17
        /*001a*/ 	.short	(.L_141 - .L_140)
.L_140:
        /*001c*/ 	.word	0x00000000
        /*0020*/ 	.short	0x0004
        /*0022*/ 	.short	0x001c
        /*0024*/ 	.byte	0x00, 0xf0, 0x11, 0x00


	//----- nvinfo : EIATTR_KPARAM_INFO
	.align		4
.L_141:
        /*0028*/ 	.byte	0x04, 0x17
        /*002a*/ 	.short	(.L_143 - .L_142)
.L_142:
        /*002c*/ 	.word	0x00000000
        /*0030*/ 	.short	0x0003
        /*0032*/ 	.short	0x0018
        /*0034*/ 	.byte	0x00, 0xf0, 0x11, 0x00


	//----- nvinfo : EIATTR_KPARAM_INFO
	.align		4
.L_143:
        /*0038*/ 	.byte	0x04, 0x17
        /*003a*/ 	.short	(.L_145 - .L_144)
.L_144:
        /*003c*/ 	.word	0x00000000
        /*0040*/ 	.short	0x0002
        /*0042*/ 	.short	0x0010
        /*0044*/ 	.byte	0x00, 0xf5, 0x21, 0x00


	//----- nvinfo : EIATTR_KPARAM_INFO
	.align		4
.L_145:
        /*0048*/ 	.byte	0x04, 0x17
        /*004a*/ 	.short	(.L_147 - .L_146)
.L_146:
        /*004c*/ 	.word	0x00000000
        /*0050*/ 	.short	0x0001
        /*0052*/ 	.short	0x0008
        /*0054*/ 	.byte	0x00, 0xf5, 0x21, 0x00


	//----- nvinfo : EIATTR_KPARAM_INFO
	.align		4
.L_147:
        /*0058*/ 	.byte	0x04, 0x17
        /*005a*/ 	.short	(.L_149 - .L_148)
.L_148:
        /*005c*/ 	.word	0x00000000
        /*0060*/ 	.short	0x0000
        /*0062*/ 	.short	0x0000
        /*0064*/ 	.byte	0x00, 0xf5, 0x21, 0x00


	//----- nvinfo : EIATTR_SPARSE_MMA_MASK
	.align		4
.L_149:
        /*0068*/ 	.byte	0x03, 0x50
        /*006a*/ 	.short	0x0000


	//----- nvinfo : EIATTR_MAXREG_COUNT
	.align		4
        /*006c*/ 	.byte	0x03, 0x1b
        /*006e*/ 	.short	0x00ff


	//----- nvinfo : EIATTR_MERCURY_ISA_VERSION
	.align		4
        /*0070*/ 	.byte	0x03, 0x5f
        /*0072*/ 	.short	0x0101


	//----- nvinfo : EIATTR_COOP_GROUP_MASK_REGIDS
	.align		4
        /*0074*/ 	.byte	0x04, 0x29
        /*0076*/ 	.short	(.L_151 - .L_150)


	//   ....[0]....
.L_150:
        /*0078*/ 	.word	0xffffffff


	//   ....[1]....
        /*007c*/ 	.word	0xffffffff


	//   ....[2]....
        /*0080*/ 	.word	0xffffffff


	//   ....[3]....
        /*0084*/ 	.word	0xffffffff


	//   ....[4]....
        /*0088*/ 	.word	0xffffffff


	//----- nvinfo : EIATTR_COOP_GROUP_INSTR_OFFSETS
	.align		4
.L_151:
        /*008c*/ 	.byte	0x04, 0x28
        /*008e*/ 	.short	(.L_153 - .L_152)


	//   ....[0]....
.L_152:
        /*0090*/ 	.word	0x00001780


	//   ....[1]....
        /*0094*/ 	.word	0x000017b0


	//   ....[2]....
        /*0098*/ 	.word	0x000017e0


	//   ....[3]....
        /*009c*/ 	.word	0x00001800


	//   ....[4]....
        /*00a0*/ 	.word	0x00001820


	//----- nvinfo : EIATTR_VRC_CTA_INIT_COUNT
	.align		4
.L_153:
        /*00a4*/ 	.byte	0x02, 0x4a
	.zero		1
	.zero		1


	//----- nvinfo : EIATTR_EXIT_INSTR_OFFSETS
	.align		4
        /*00a8*/ 	.byte	0x04, 0x1c
        /*00aa*/ 	.short	(.L_155 - .L_154)


	//   ....[0]....
.L_154:
        /*00ac*/ 	.word	0x00000070


	//   ....[1]....
        /*00b0*/ 	.word	0x00001830


	//   ....[2]....
        /*00b4*/ 	.word	0x00001890


	//----- nvinfo : EIATTR_CRS_STACK_SIZE
	.align		4
.L_155:
        /*00b8*/ 	.byte	0x04, 0x1e
        /*00ba*/ 	.short	(.L_157 - .L_156)
.L_156:
        /*00bc*/ 	.word	0x00000000


	//----- nvinfo : EIATTR_CBANK_PARAM_SIZE
	.align		4
.L_157:
        /*00c0*/ 	.byte	0x03, 0x19
        /*00c2*/ 	.short	0x0024


	//----- nvinfo : EIATTR_PARAM_CBANK
	.align		4
        /*00c4*/ 	.byte	0x04, 0x0a
        /*00c6*/ 	.short	(.L_159 - .L_158)
	.align		4
.L_158:
        /*00c8*/ 	.word	index@(.nv.constant0._Z22gemv_fp16_kernel_pack8P6__halfPKS_S2_iii)
        /*00cc*/ 	.short	0x0380
        /*00ce*/ 	.short	0x0024


	//----- nvinfo : EIATTR_SW_WAR
	.align		4
.L_159:
        /*00d0*/ 	.byte	0x04, 0x36
        /*00d2*/ 	.short	(.L_161 - .L_160)
.L_160:
        /*00d4*/ 	.word	0x00000008
.L_161:


//--------------------- .nv.info._Z14rmsnorm_kernelP6__halfS0_S0_i --------------------------
	.section	.nv.info._Z14rmsnorm_kernelP6__halfS0_S0_i,"",@"SHT_CUDA_INFO"
	.sectionflags	@""
	.align	4


	//----- nvinfo : EIATTR_CUDA_API_VERSION
	.align		4
        /*0000*/ 	.byte	0x04, 0x37
        /*0002*/ 	.short	(.L_163 - .L_162)
.L_162:
        /*0004*/ 	.word	0x00000082


	//----- nvinfo : EIATTR_KPARAM_INFO
	.align		4
.L_163:
        /*0008*/ 	.byte	0x04, 0x17
        /*000a*/ 	.short	(.L_165 - .L_164)
.L_164:
        /*000c*/ 	.word	0x00000000
        /*0010*/ 	.short	0x0003
        /*0012*/ 	.short	0x0018
        /*0014*/ 	.byte	0x00, 0xf0, 0x11, 0x00


	//----- nvinfo : EIATTR_KPARAM_INFO
	.align		4
.L_165:
        /*0018*/ 	.byte	0x04, 0x17
        /*001a*/ 	.short	(.L_167 - .L_166)
.L_166:
        /*001c*/ 	.word	0x00000000
        /*0020*/ 	.short	0x0002
        /*0022*/ 	.short	0x0010
        /*0024*/ 	.byte	0x00, 0xf5, 0x21, 0x00


	//----- nvinfo : EIATTR_KPARAM_INFO
	.align		4
.L_167:
        /*0028*/ 	.byte	0x04, 0x17
        /*002a*/ 	.short	(.L_169 - .L_168)
.L_168:
        /*002c*/ 	.word	0x00000000
        /*0030*/ 	.short	0x0001
        /*0032*/ 	.short	0x0008
        /*0034*/ 	.byte	0x00, 0xf5, 0x21, 0x00


	//----- nvinfo : EIATTR_KPARAM_INFO
	.align		4
.L_169:
        /*0038*/ 	.byte	0x04, 0x17
        /*003a*/ 	.short	(.L_171 - .L_170)
.L_170:
        /*003c*/ 	.word	0x00000000
        /*0040*/ 	.short	0x0000
        /*0042*/ 	.short	0x0000
        /*0044*/ 	.byte	0x00, 0xf5, 0x21, 0x00


	//----- nvinfo : EIATTR_SPARSE_MMA_MASK
	.align		4
.L_171:
        /*0048*/ 	.byte	0x03, 0x50
        /*004a*/ 	.short	0x0000


	//----- nvinfo : EIATTR_MAXREG_COUNT
	.align		4
        /*004c*/ 	.byte	0x03, 0x1b
        /*004e*/ 	.short	0x00ff


	//----- nvinfo : EIATTR_NUM_BARRIERS
	.align		4
        /*0050*/ 	.byte	0x02, 0x4c
        /*0052*/ 	.byte	0x01
	.zero		1


	//----- nvinfo : EIATTR_MERCURY_ISA_VERSION
	.align		4
        /*0054*/ 	.byte	0x03, 0x5f
        /*0056*/ 	.short	0x0101


	//----- nvinfo : EIATTR_COOP_GROUP_MASK_REGIDS
	.align		4
        /*0058*/ 	.byte	0x04, 0x29
        /*005a*/ 	.short	(.L_173 - .L_172)


	//   ....[0]....
.L_172:
        /*005c*/ 	.word	0xffffffff


	//   ....[1]....
        /*0060*/ 	.word	0xffffffff


	//   ....[2]....
        /*0064*/ 	.word	0xffffffff


	//   ....[3]....
        /*0068*/ 	.word	0xffffffff


	//   ....[4]....
        /*006c*/ 	.word	0xffffffff


	//   ....[5]....
        /*0070*/ 	.word	0xffffffff


	//   ....[6]....
        /*0074*/ 	.word	0xffffffff


	//   ....[7]....
        /*0078*/ 	.word	0xffffffff


	//   ....[8]....
        /*007c*/ 	.word	0xffffffff


	//   ....[9]....
        /*0080*/ 	.word	0xffffffff


	//   ....[10]....
        /*0084*/ 	.word	0x05000008


	//   ....[11]....
        /*0088*/ 	.word	0x05000008


	//   ....[12]....
        /*008c*/ 	.word	0x05000008


	//   ....[13]....
        /*0090*/ 	.word	0x05000008


	//   ....[14]....
        /*0094*/ 	.word	0x05000008


	//----- nvinfo : EIATTR_COOP_GROUP_INSTR_OFFSETS
	.align		4
.L_173:
        /*0098*/ 	.byte	0x04, 0x28
        /*009a*/ 	.short	(.L_175 - .L_174)


	//   ....[0]....
.L_174:
        /*009c*/ 	.word	0x00000510


	//   ....[1]....
        /*00a0*/ 	.word	0x00000590


	//   ....[2]....
        /*00a4*/ 	.word	0x000005e0


	//   ....[3]....
        /*00a8*/ 	.word	0x00000610


	//   ....[4]....
        /*00ac*/ 	.word	0x00000660


	//   ....[5]....
        /*00b0*/ 	.word	0x00000700


	//   ....[6]....
        /*00b4*/ 	.word	0x00000720


	//   ....[7]....
        /*00b8*/ 	.word	0x00000740


	//   ....[8]....
        /*00bc*/ 	.word	0x00000760


	//   ....[9]....
        /*00c0*/ 	.word	0x00000780


	//   ....[10]....
        /*00c4*/ 	.word	0x00001110


	//   ....[11]....
        /*00c8*/ 	.word	0x00001180


	//   ....[12]....
        /*00cc*/ 	.word	0x000011f0


	//   ....[13]....
        /*00d0*/ 	.word	0x00001260


	//   ....[14]....
        /*00d4*/ 	.word	0x000012d0


	//----- nvinfo : EIATTR_VRC_CTA_INIT_COUNT
	.align		4
.L_175:
        /*00d8*/ 	.byte	0x02, 0x4a
	.zero		1
	.zero		1


	//----- nvinfo : EIATTR_EXIT_INSTR_OFFSETS
	.align		4
        /*00dc*/ 	.byte	0x04, 0x1c
        /*00de*/ 	.short	(.L_177 - .L_176)


	//   ....[0]....
.L_176:
        /*00e0*/ 	.word	0x000009a0


	//   ....[1]....
        /*00e4*/ 	.word	0x00000d60


	//   ....[2]....
        /*00e8*/ 	.word	0x000010c0


	//----- nvinfo : EIATTR_CRS_STACK_SIZE
	.align		4
.L_177:
        /*00ec*/ 	.byte	0x04, 0x1e
        /*00ee*/ 	.short	(.L_179 - .L_178)
.L_178:
        /*00f0*/ 	.word	0x00000000


	//----- nvinfo : EIATTR_CBANK_PARAM_SIZE
	.align		4
.L_179:
        /*00f4*/ 	.byte	0x03, 0x19
        /*00f6*/ 	.short	0x001c


	//----- nvinfo : EIATTR_PARAM_CBANK
	.align		4
        /*00f8*/ 	.byte	0x04, 0x0a
        /*00fa*/ 	.short	(.L_181 - .L_180)
	.align		4
.L_180:
        /*00fc*/ 	.word	index@(.nv.constant0._Z14rmsnorm_kernelP6__halfS0_S0_i)
        /*0100*/ 	.short	0x0380
        /*0102*/ 	.short	0x001c


	//----- nvinfo : EIATTR_SW_WAR
	.align		4
.L_181:
        /*0104*/ 	.byte	0x04, 0x36
        /*0106*/ 	.short	(.L_183 - .L_182)
.L_182:
        /*0108*/ 	.word	0x00000008
.L_183:


//--------------------- .nv.callgraph             --------------------------
	.section	.nv.callgraph,"",@"SHT_CUDA_CALLGRAPH"
	.align	4
	.sectionentsize	8
	.align		4
        /*0000*/ 	.word	0x00000000
	.align		4
        /*0004*/ 	.word	0xffffffff
	.align		4
        /*0008*/ 	.word	0x00000000
	.align		4
        /*000c*/ 	.word	0xfffffffe
	.align		4
        /*0010*/ 	.word	0x00000000
	.align		4
        /*0014*/ 	.word	0xfffffffd
	.align		4
        /*0018*/ 	.word	0x00000000
	.align		4
        /*001c*/ 	.word	0xfffffffc


//--------------------- .nv.constant4             --------------------------
	.section	.nv.constant4,"a",@progbits
	.align	8
	.align		8
.nv.constant4:
        /*0000*/ 	.dword	__cudart_i2opi_d
	.align		8
        /*0008*/ 	.dword	__cudart_sin_cos_coeffs


//--------------------- .text._Z16skip_conn_kernelP6__halfS0_i --------------------------
	.section	.text._Z16skip_conn_kernelP6__halfS0_i,"ax",@progbits
	.align	128
        .global         _Z16skip_conn_kernelP6__halfS0_i
        .type           _Z16skip_conn_kernelP6__halfS0_i,@function
        .size           _Z16skip_conn_kernelP6__halfS0_i,(.L_x_148 - _Z16skip_conn_kernelP6__halfS0_i)
        .other          _Z16skip_conn_kernelP6__halfS0_i,@"STO_CUDA_ENTRY STV_DEFAULT"
_Z16skip_conn_kernelP6__halfS0_i:
.text._Z16skip_conn_kernelP6__halfS0_i:
[----:B------:R-:W-:Y:S01]  /*0000*/  LDC R1, c[0x0][0x37c] ;  /* 0x0000df00ff017b82 */ /* 0x000fe20000000800 */
[----:B------:R-:W0:Y:S07]  /*0010*/  S2R R0, SR_TID.X ;  /* 0x0000000000007919 */ /* 0x000e2e0000002100 */
[----:B------:R-:W0:Y:S01]  /*0020*/  S2UR UR4, SR_CTAID.X ;  /* 0x00000000000479c3 */ /* 0x000e220000002500 */
[----:B------:R-:W1:Y:S07]  /*0030*/  LDCU UR5, c[0x0][0x390] ;  /* 0x00007200ff0577ac */ /* 0x000e6e0008000800 */
[----:B------:R-:W0:Y:S02]  /*0040*/  LDC R7, c[0x0][0x360] ;  /* 0x0000d800ff077b82 */ /* 0x000e240000000800 */
[----:B0-----:R-:W-:-:S05]  /*0050*/  IMAD R7, R7, UR4, R0 ;  /* 0x0000000407077c24 */ /* 0x001fca000f8e0200 */
[----:B-1----:R-:W-:-:S13]  /*0060*/  ISETP.GE.AND P0, PT, R7, UR5, PT ;  /* 0x0000000507007c0c */ /* 0x002fda000bf06270 */
[----:B------:R-:W-:Y:S05]  /*0070*/  @P0 EXIT ;  /* 0x000000000000094d */ /* 0x000fea0003800000 */
[----:B------:R-:W0:Y:S01]  /*0080*/  LDC.64 R2, c[0x0][0x388] ;  /* 0x0000e200ff027b82 */ /* 0x000e220000000a00 */
[----:B------:R-:W1:Y:S07]  /*0090*/  LDCU.64 UR4, c[0x0][0x358] ;  /* 0x00006b00ff0477ac */ /* 0x000e6e0008000a00 */
[----:B------:R-:W2:Y:S01]  /*00a0*/  LDC.64 R4, c[0x0][0x380] ;  /* 0x0000e000ff047b82 */ /* 0x000ea20000000a00 */
[----:B0-----:R-:W-:-:S06]  /*00b0*/  IMAD.WIDE R2, R7, 0x2, R2 ;  /* 0x0000000207027825 */ /* 0x001fcc00078e0202 */
[----:B-1----:R-:W3:Y:S01]  /*00c0*/  LDG.E.U16 R3, desc[UR4][R2.64] ;  /* 0x0000000402037981 */ /* 0x002ee2000c1e1500 */
[----:B--2---:R-:W-:-:S05]  /*00d0*/  IMAD.WIDE R4, R7, 0x2, R4 ;  /* 0x0000000207047825 */ /* 0x004fca00078e0204 */
[----:B------:R-:W3:Y:S02]  /*00e0*/  LDG.E.U16 R0, desc[UR4][R4.64] ;  /* 0x0000000404007981 */ /* 0x000ee4000c1e1500 */
[----:B---3--:R-:W-:-:S05]  /*00f0*/  HADD2 R0, R0.H0_H0, R3.H0_H0 ;  /* 0x2000000300007230 */ /* 0x008fca0000000800 */
[----:B------:R-:W-:Y:S01]  /*0100*/  STG.E.U16 desc[UR4][R4.64], R0 ;  /* 0x0000000004007986 */ /* 0x000fe2000c101504 */
[----:B------:R-:W-:Y:S05]  /*0110*/  EXIT ;  /* 0x000000000000794d */ /* 0x000fea0003800000 */
.L_x_0:
[----:B------:R-:W-:-:S00]  /*0120*/  BRA `(.L_x_0) ;  /* 0xfffffffc00fc7947 */ /* 0x000fc0000383ffff */
[----:B------:R-:W-:-:S00]  /*0130*/  NOP ;  /* 0x0000000000007918 */ /* 0x000fc00000000000 */
        /* <DEDUP_REMOVED lines=12> */
.L_x_148:


//--------------------- .text._Z23rotary_embedding_kerneliiP6__halfS0_ii --------------------------
	.section	.text._Z23rotary_embedding_kerneliiP6__halfS0_ii,"ax",@progbits
	.align	128
        .global         _Z23rotary_embedding_kerneliiP6__halfS0_ii
        .type           _Z23rotary_embedding_kerneliiP6__halfS0_ii,@function
        .size           _Z23rotary_embedding_kerneliiP6__halfS0_ii,(.L_x_144 - _Z23rotary_embedding_kerneliiP6__halfS0_ii)
        .other          _Z23rotary_embedding_kerneliiP6__halfS0_ii,@"STO_CUDA_ENTRY STV_DEFAULT"
_Z23rotary_embedding_kerneliiP6__halfS0_ii:
.text._Z23rotary_embedding_kerneliiP6__halfS0_ii:
[----:B------:R-:W0:Y:S01]  /*0000*/  LDC R1, c[0x0][0x37c] ;  /* 0x0000df00ff017b82 */ /* 0x000e220000000800 */
[----:B------:R-:W1:Y:S01]  /*0010*/  S2R R17, SR_TID.X ;  /* 0x0000000000117919 */ /* 0x000e620000002100 */
[----:B------:R-:W2:Y:S01]  /*0020*/  LDCU UR4, c[0x0][0x384] ;  /* 0x00007080ff0477ac */ /* 0x000ea20008000800 */
[----:B0-----:R-:W-:Y:S01]  /*0030*/  VIADD R1, R1, 0xffffffd8 ;  /* 0xffffffd801017836 */ /* 0x001fe20000000000 */
[----:B--2---:R-:W-:-:S04]  /*0040*/  ULEA.HI UR4, UR4, UR4, URZ, 0x1 ;  /* 0x0000000404047291 */ /* 0x004fc8000f8f08ff */
[----:B------:R-:W-:-:S06]  /*0050*/  USHF.R.S32.HI UR4, URZ, 0x1, UR4 ;  /* 0x00000001ff047899 */ /* 0x000fcc0008011404 */
[----:B-1----:R-:W-:-:S13]  /*0060*/  ISETP.GE.AND P0, PT, R17, UR4, PT ;  /* 0x0000000411007c0c */ /* 0x002fda000bf06270 */
[----:B------:R-:W-:Y:S05]  /*0070*/  @P0 EXIT ;  /* 0x000000000000094d */ /* 0x000fea0003800000 */
[----:B------:R-:W0:Y:S01]  /*0080*/  LDCU UR9, c[0x0][0x380] ;  /* 0x00007000ff0977ac */ /* 0x000e220008000800 */
[----:B------:R-:W1:Y:S01]  /*0090*/  LDCU UR8, c[0x0][0x39c] ;  /* 0x00007380ff0877ac */ /* 0x000e620008000800 */
[----:B------:R-:W2:Y:S01]  /*00a0*/  LDCU UR5, c[0x0][0x360] ;  /* 0x00006c00ff0577ac */ /* 0x000ea20008000800 */
[----:B------:R-:W3:Y:S01]  /*00b0*/  LDCU.64 UR6, c[0x0][0x358] ;  /* 0x00006b00ff0677ac */ /* 0x000ee20008000a00 */
[----:B0-----:R-:W0:Y:S01]  /*00c0*/  I2F.F64 R2, UR9 ;  /* 0x0000000900027d12 */ /* 0x001e220008201c00 */
[----:B-1----:R-:W-:-:S07]  /*00d0*/  I2FP.F32.S32 R16, UR8 ;  /* 0x0000000800107c45 */ /* 0x002fce0008201400 */
.L_x_14:
[----:B------:R-:W1:Y:S01]  /*00e0*/  LDC R10, c[0x0][0x39c] ;  /* 0x0000e700ff0a7b82 */ /* 0x000e620000000800 */
[C---:B------:R-:W-:Y:S01]  /*00f0*/  IMAD.SHL.U32 R0, R17.reuse, 0x2, RZ ;  /* 0x0000000211007824 */ /* 0x040fe200078e00ff */
[----:B------:R-:W-:Y:S01]  /*0100*/  BSSY.RECONVERGENT B0, `(.L_x_1) ;  /* 0x0000024000007945 */ /* 0x000fe20003800200 */
[----:B--2---:R-:W-:-:S03]  /*0110*/  VIADD R17, R17, UR5 ;  /* 0x0000000511117c36 */ /* 0x004fc60008000000 */
[----:B------:R-:W-:Y:S02]  /*0120*/  ISETP.GE.AND P2, PT, R0, RZ, PT ;  /* 0x000000ff0000720c */ /* 0x000fe40003f46270 */
[----:B01----:R-:W-:-:S04]  /*0130*/  IABS R7, R10 ;  /* 0x0000000a00077213 */ /* 0x003fc80000000000 */
[----:B------:R-:W1:Y:S08]  /*0140*/  I2F.RP R6, R7 ;  /* 0x0000000700067306 */ /* 0x000e700000209400 */
[----:B-1----:R-:W1:Y:S02]  /*0150*/  MUFU.RCP R6, R6 ;  /* 0x0000000600067308 */ /* 0x002e640000001000 */
[----:B-1----:R-:W-:-:S06]  /*0160*/  VIADD R4, R6, 0xffffffe ;  /* 0x0ffffffe06047836 */ /* 0x002fcc0000000000 */
[----:B------:R1:W2:Y:S02]  /*0170*/  F2I.FTZ.U32.TRUNC.NTZ R5, R4 ;  /* 0x0000000400057305 */ /* 0x0002a4000021f000 */
[----:B-1----:R-:W-:Y:S02]  /*0180*/  IMAD.MOV.U32 R4, RZ, RZ, RZ ;  /* 0x000000ffff047224 */ /* 0x002fe400078e00ff */
[----:B--2---:R-:W-:-:S04]  /*0190*/  IMAD.MOV R8, RZ, RZ, -R5 ;  /* 0x000000ffff087224 */ /* 0x004fc800078e0a05 */
[----:B------:R-:W-:Y:S01]  /*01a0*/  IMAD R9, R8, R7, RZ ;  /* 0x0000000708097224 */ /* 0x000fe200078e02ff */
[----:B------:R-:W-:-:S03]  /*01b0*/  IABS R8, R0 ;  /* 0x0000000000087213 */ /* 0x000fc60000000000 */
[----:B------:R-:W-:-:S06]  /*01c0*/  IMAD.HI.U32 R5, R5, R9, R4 ;  /* 0x0000000905057227 */ /* 0x000fcc00078e0004 */
[----:B------:R-:W-:-:S04]  /*01d0*/  IMAD.HI.U32 R5, R5, R8, RZ ;  /* 0x0000000805057227 */ /* 0x000fc800078e00ff */
[----:B------:R-:W-:-:S04]  /*01e0*/  IMAD.MOV R5, RZ, RZ, -R5 ;  /* 0x000000ffff057224 */ /* 0x000fc800078e0a05 */
[C---:B------:R-:W-:Y:S02]  /*01f0*/  IMAD R4, R7.reuse, R5, R8 ;  /* 0x0000000507047224 */ /* 0x040fe400078e0208 */
[----:B------:R-:W1:Y:S03]  /*0200*/  MUFU.RCP R5, R16 ;  /* 0x0000001000057308 */ /* 0x000e660000001000 */
[----:B------:R-:W-:-:S13]  /*0210*/  ISETP.GT.U32.AND P0, PT, R7, R4, PT ;  /* 0x000000040700720c */ /* 0x000fda0003f04070 */
[----:B------:R-:W-:Y:S01]  /*0220*/  @!P0 IMAD.IADD R4, R4, 0x1, -R7 ;  /* 0x0000000104048824 */ /* 0x000fe200078e0a07 */
[----:B------:R-:W-:Y:S01]  /*0230*/  ISETP.NE.AND P0, PT, R10, RZ, PT ;  /* 0x000000ff0a00720c */ /* 0x000fe20003f05270 */
[----:B-1----:R-:W-:-:S03]  /*0240*/  FFMA R6, -R16, R5, 1 ;  /* 0x3f80000010067423 */ /* 0x002fc60000000105 */
[----:B------:R-:W-:Y:S01]  /*0250*/  ISETP.GT.U32.AND P1, PT, R7, R4, PT ;  /* 0x000000040700720c */ /* 0x000fe20003f24070 */
[----:B------:R-:W-:-:S12]  /*0260*/  FFMA R5, R5, R6, R5 ;  /* 0x0000000605057223 */ /* 0x000fd80000000005 */
[----:B------:R-:W-:-:S04]  /*0270*/  @!P1 IMAD.IADD R4, R4, 0x1, -R7 ;  /* 0x0000000104049824 */ /* 0x000fc800078e0a07 */
[----:B------:R-:W-:Y:S01]  /*0280*/  @!P2 IMAD.MOV R4, RZ, RZ, -R4 ;  /* 0x000000ffff04a224 */ /* 0x000fe200078e0a04 */
[----:B------:R-:W-:Y:S02]  /*0290*/  @!P0 LOP3.LUT R4, RZ, R10, RZ, 0x33, !PT ;  /* 0x0000000aff048212 */ /* 0x000fe400078e33ff */
[----:B------:R-:W-:Y:S02]  /*02a0*/  ISETP.GE.AND P2, PT, R17, UR4, PT ;  /* 0x0000000411007c0c */ /* 0x000fe4000bf46270 */
[----:B------:R-:W-:-:S04]  /*02b0*/  I2FP.F32.U32 R4, R4 ;  /* 0x0000000400047245 */ /* 0x000fc80000201000 */
[----:B------:R-:W1:Y:S01]  /*02c0*/  FCHK P0, R4, R16 ;  /* 0x0000001004007302 */ /* 0x000e620000000000 */
[----:B------:R-:W-:-:S04]  /*02d0*/  FFMA R6, R4, R5, RZ ;  /* 0x0000000504067223 */ /* 0x000fc800000000ff */
[----:B------:R-:W-:-:S04]  /*02e0*/  FFMA R7, -R16, R6, R4 ;  /* 0x0000000610077223 */ /* 0x000fc80000000104 */
[----:B------:R-:W-:Y:S01]  /*02f0*/  FFMA R5, R5, R7, R6 ;  /* 0x0000000705057223 */ /* 0x000fe20000000006 */
[----:B-1----:R-:W-:Y:S06]  /*0300*/  @!P0 BRA `(.L_x_2) ;  /* 0x00000000000c8947 */ /* 0x002fec0003800000 */
[----:B------:R-:W-:-:S07]  /*0310*/  MOV R6, 0x330 ;  /* 0x0000033000067802 */ /* 0x000fce0000000f00 */
[----:B0--3--:R-:W-:Y:S05]  /*0320*/  CALL.REL.NOINC `($__internal_1_$__cuda_sm3x_div_rn_noftz_f32_slowpath) ;  /* 0x0000000c007c7944 */ /* 0x009fea0003c00000 */
[----:B------:R-:W-:-:S07]  /*0330*/  IMAD.MOV.U32 R5, RZ, RZ, R4 ;  /* 0x000000ffff057224 */ /* 0x000fce00078e0004 */
.L_x_2:
[----:B---3--:R-:W-:Y:S05]  /*0340*/  BSYNC.RECONVERGENT B0 ;  /* 0x0000000000007941 */ /* 0x008fea0003800200 */
.L_x_1:
[----:B------:R-:W-:Y:S01]  /*0350*/  FMUL R5, R5, 13.28771209716796875 ;  /* 0x41549a7805057820 */ /* 0x000fe20000400000 */
[----:B------:R-:W-:Y:S04]  /*0360*/  BSSY.RECONVERGENT B0, `(.L_x_3) ;  /* 0x0000010000007945 */ /* 0x000fe80003800200 */
[----:B------:R-:W-:-:S13]  /*0370*/  FSETP.GEU.AND P0, PT, R5, -126, PT ;  /* 0xc2fc00000500780b */ /* 0x000fda0003f0e000 */
[----:B------:R-:W-:-:S04]  /*0380*/  @!P0 FMUL R5, R5, 0.5 ;  /* 0x3f00000005058820 */ /* 0x000fc80000400000 */
[----:B------:R-:W1:Y:S02]  /*0390*/  MUFU.EX2 R4, R5 ;  /* 0x0000000500047308 */ /* 0x000e640000000800 */
[----:B-1----:R-:W-:-:S04]  /*03a0*/  @!P0 FMUL R4, R4, R4 ;  /* 0x0000000404048220 */ /* 0x002fc80000400000 */
[----:B------:R-:W-:-:S05]  /*03b0*/  VIADD R6, R4, 0x1800000 ;  /* 0x0180000004067836 */ /* 0x000fca0000000000 */
[----:B------:R-:W-:-:S04]  /*03c0*/  LOP3.LUT R6, R6, 0x7f800000, RZ, 0xc0, !PT ;  /* 0x7f80000006067812 */ /* 0x000fc800078ec0ff */
[----:B------:R-:W-:-:S13]  /*03d0*/  ISETP.GT.U32.AND P0, PT, R6, 0x1ffffff, PT ;  /* 0x01ffffff0600780c */ /* 0x000fda0003f04070 */
[----:B------:R-:W-:Y:S05]  /*03e0*/  @P0 BRA `(.L_x_4) ;  /* 0x00000000000c0947 */ /* 0x000fea0003800000 */
[----:B------:R-:W-:-:S07]  /*03f0*/  MOV R6, 0x410 ;  /* 0x0000041000067802 */ /* 0x000fce0000000f00 */
[----:B0-----:R-:W-:Y:S05]  /*0400*/  CALL.REL.NOINC `($__internal_0_$__cuda_sm20_rcp_rn_f32_slowpath) ;  /* 0x0000000800707944 */ /* 0x001fea0003c00000 */
[----:B------:R-:W-:Y:S05]  /*0410*/  BRA `(.L_x_5) ;  /* 0x0000000000107947 */ /* 0x000fea0003800000 */
.L_x_4:
[----:B------:R-:W1:Y:S02]  /*0420*/  MUFU.RCP R5, R4 ;  /* 0x0000000400057308 */ /* 0x000e640000001000 */
[----:B-1----:R-:W-:-:S04]  /*0430*/  FFMA R6, R4, R5, -1 ;  /* 0xbf80000004067423 */ /* 0x002fc80000000005 */
[----:B------:R-:W-:-:S04]  /*0440*/  FADD.FTZ R6, -R6, -RZ ;  /* 0x800000ff06067221 */ /* 0x000fc80000010100 */
[----:B------:R-:W-:-:S07]  /*0450*/  FFMA R5, R5, R6, R5 ;  /* 0x0000000605057223 */ /* 0x000fce0000000005 */
.L_x_5:
[----:B------:R-:W-:Y:S05]  /*0460*/  BSYNC.RECONVERGENT B0 ;  /* 0x0000000000007941 */ /* 0x000fea0003800200 */
.L_x_3:
[----:B------:R-:W0:Y:S01]  /*0470*/  F2F.F64.F32 R20, R5 ;  /* 0x0000000500147310 */ /* 0x000e220000201800 */
[----:B------:R-:W-:Y:S01]  /*0480*/  BSSY.RECONVERGENT B0, `(.L_x_6) ;  /* 0x000001f000007945 */ /* 0x000fe20003800200 */
[----:B0-----:R-:W-:-:S08]  /*0490*/  DMUL R20, R2, R20 ;  /* 0x0000001402147228 */ /* 0x001fd00000000000 */
[----:B------:R-:W-:-:S14]  /*04a0*/  DSETP.NEU.AND P0, PT, |R20|, +INF , PT ;  /* 0x7ff000001400742a */ /* 0x000fdc0003f0d200 */
[----:B------:R-:W-:Y:S01]  /*04b0*/  @!P0 DMUL R18, RZ, R20 ;  /* 0x00000014ff128228 */ /* 0x000fe20000000000 */
[----:B------:R-:W-:Y:S01]  /*04c0*/  @!P0 IMAD.MOV.U32 R26, RZ, RZ, 0x1 ;  /* 0x00000001ff1a8424 */ /* 0x000fe200078e00ff */
[----:B------:R-:W-:Y:S09]  /*04d0*/  @!P0 BRA `(.L_x_7) ;  /* 0x0000000000648947 */ /* 0x000ff20003800000 */
[----:B------:R-:W-:Y:S01]  /*04e0*/  UMOV UR8, 0x6dc9c883 ;  /* 0x6dc9c88300087882 */ /* 0x000fe20000000000 */
[----:B------:R-:W-:Y:S01]  /*04f0*/  UMOV UR9, 0x3fe45f30 ;  /* 0x3fe45f3000097882 */ /* 0x000fe20000000000 */
[C---:B------:R-:W-:Y:S01]  /*0500*/  DSETP.GE.AND P0, PT, |R20|.reuse, 2.14748364800000000000e+09, PT ;  /* 0x41e000001400742a */ /* 0x040fe20003f06200 */
[----:B------:R-:W-:Y:S01]  /*0510*/  BSSY.RECONVERGENT B1, `(.L_x_8) ;  /* 0x0000014000017945 */ /* 0x000fe20003800200 */
[----:B------:R-:W-:Y:S01]  /*0520*/  DMUL R4, R20, UR8 ;  /* 0x0000000814047c28 */ /* 0x000fe20008000000 */
[----:B------:R-:W-:Y:S01]  /*0530*/  UMOV UR8, 0x54442d18 ;  /* 0x54442d1800087882 */ /* 0x000fe20000000000 */
[----:B------:R-:W-:-:S08]  /*0540*/  UMOV UR9, 0x3ff921fb ;  /* 0x3ff921fb00097882 */ /* 0x000fd00000000000 */
[----:B------:R-:W0:Y:S08]  /*0550*/  F2I.F64 R4, R4 ;  /* 0x0000000400047311 */ /* 0x000e300000301100 */
[----:B0-----:R-:W0:Y:S02]  /*0560*/  I2F.F64 R18, R4 ;  /* 0x0000000400127312 */ /* 0x001e240000201c00 */
[----:B0-----:R-:W-:Y:S01]  /*0570*/  DFMA R6, R18, -UR8, R20 ;  /* 0x8000000812067c2b */ /* 0x001fe20008000014 */
[----:B------:R-:W-:Y:S01]  /*0580*/  UMOV UR8, 0x33145c00 ;  /* 0x33145c0000087882 */ /* 0x000fe20000000000 */
[----:B------:R-:W-:-:S06]  /*0590*/  UMOV UR9, 0x3c91a626 ;  /* 0x3c91a62600097882 */ /* 0x000fcc0000000000 */
[----:B------:R-:W-:Y:S01]  /*05a0*/  DFMA R6, R18, -UR8, R6 ;  /* 0x8000000812067c2b */ /* 0x000fe20008000006 */
[----:B------:R-:W-:Y:S01]  /*05b0*/  UMOV UR8, 0x252049c0 ;  /* 0x252049c000087882 */ /* 0x000fe20000000000 */
[----:B------:R-:W-:-:S06]  /*05c0*/  UMOV UR9, 0x397b839a ;  /* 0x397b839a00097882 */ /* 0x000fcc0000000000 */
[----:B------:R-:W-:Y:S01]  /*05d0*/  DFMA R18, R18, -UR8, R6 ;  /* 0x8000000812127c2b */ /* 0x000fe20008000006 */
[----:B------:R-:W-:Y:S10]  /*05e0*/  @!P0 BRA `(.L_x_9) ;  /* 0x0000000000188947 */ /* 0x000ff40003800000 */
[----:B------:R-:W-:Y:S01]  /*05f0*/  IMAD.MOV.U32 R6, RZ, RZ, R20 ;  /* 0x000000ffff067224 */ /* 0x000fe200078e0014 */
[----:B------:R-:W-:Y:S01]  /*0600*/  MOV R22, 0x630 ;  /* 0x0000063000167802 */ /* 0x000fe20000000f00 */
[----:B------:R-:W-:-:S07]  /*0610*/  IMAD.MOV.U32 R14, RZ, RZ, R21 ;  /* 0x000000ffff0e7224 */ /* 0x000fce00078e0015 */
[----:B------:R-:W-:Y:S05]  /*0620*/  CALL.REL.NOINC `($_Z23rotary_embedding_kerneliiP6__halfS0_ii$__internal_trig_reduction_slowpathd) ;  /* 0x00000010005c7944 */ /* 0x000fea0003c00000 */
[----:B------:R-:W-:Y:S02]  /*0630*/  IMAD.MOV.U32 R18, RZ, RZ, R6 ;  /* 0x000000ffff127224 */ /* 0x000fe400078e0006 */
[----:B------:R-:W-:-:S07]  /*0640*/  IMAD.MOV.U32 R19, RZ, RZ, R7 ;  /* 0x000000ffff137224 */ /* 0x000fce00078e0007 */
.L_x_9:
[----:B------:R-:W-:Y:S05]  /*0650*/  BSYNC.RECONVERGENT B1 ;  /* 0x0000000000017941 */ /* 0x000fea0003800200 */
.L_x_8:
[----:B------:R-:W-:-:S07]  /*0660*/  VIADD R26, R4, 0x1 ;  /* 0x00000001041a7836 */ /* 0x000fce0000000000 */
.L_x_7:
[----:B------:R-:W-:Y:S05]  /*0670*/  BSYNC.RECONVERGENT B0 ;  /* 0x0000000000007941 */ /* 0x000fea0003800200 */
.L_x_6:
[----:B------:R-:W0:Y:S01]  /*0680*/  LDCU.64 UR8, c[0x4][0x8] ;  /* 0x01000100ff0877ac */ /* 0x000e220008000a00 */
[----:B------:R-:W-:-:S05]  /*0690*/  IMAD.SHL.U32 R4, R26, 0x40, RZ ;  /* 0x000000401a047824 */ /* 0x000fca00078e00ff */
[----:B------:R-:W-:-:S04]  /*06a0*/  LOP3.LUT R4, R4, 0x40, RZ, 0xc0, !PT ;  /* 0x0000004004047812 */ /* 0x000fc800078ec0ff */
[----:B0-----:R-:W-:-:S05]  /*06b0*/  IADD3 R28, P0, PT, R4, UR8, RZ ;  /* 0x00000008041c7c10 */ /* 0x001fca000ff1e0ff */
[----:B------:R-:W-:-:S05]  /*06c0*/  IMAD.X R29, RZ, RZ, UR9, P0 ;  /* 0x00000009ff1d7e24 */ /* 0x000fca00080e06ff */
[----:B------:R-:W2:Y:S04]  /*06d0*/  LDG.E.128.CONSTANT R4, desc[UR6][R28.64] ;  /* 0x000000061c047981 */ /* 0x000ea8000c1e9d00 */
[----:B------:R-:W3:Y:S04]  /*06e0*/  LDG.E.128.CONSTANT R8, desc[UR6][R28.64+0x10] ;  /* 0x000010061c087981 */ /* 0x000ee8000c1e9d00 */
[----:B------:R-:W4:Y:S01]  /*06f0*/  LDG.E.128.CONSTANT R12, desc[UR6][R28.64+0x20] ;  /* 0x000020061c0c7981 */ /* 0x000f22000c1e9d00 */
[----:B------:R-:W-:Y:S01]  /*0700*/  LOP3.LUT R22, R26, 0x1, RZ, 0xc0, !PT ;  /* 0x000000011a167812 */ /* 0x000fe200078ec0ff */
[----:B------:R-:W-:Y:S01]  /*0710*/  IMAD.MOV.U32 R23, RZ, RZ, 0x3da8ff83 ;  /* 0x3da8ff83ff177424 */ /* 0x000fe200078e00ff */
[----:B------:R-:W-:Y:S01]  /*0720*/  DMUL R24, R18, R18 ;  /* 0x0000001212187228 */ /* 0x000fe20000000000 */
[----:B------:R-:W-:Y:S01]  /*0730*/  BSSY.RECONVERGENT B0, `(.L_x_10) ;  /* 0x000002e000007945 */ /* 0x000fe20003800200 */
[----:B------:R-:W-:Y:S01]  /*0740*/  ISETP.NE.U32.AND P0, PT, R22, 0x1, PT ;  /* 0x000000011600780c */ /* 0x000fe20003f05070 */
[----:B------:R-:W-:Y:S01]  /*0750*/  IMAD.MOV.U32 R22, RZ, RZ, 0x20fd8164 ;  /* 0x20fd8164ff167424 */ /* 0x000fe200078e00ff */
[----:B------:R-:W-:-:S02]  /*0760*/  DSETP.NEU.AND P1, PT, |R20|, +INF , PT ;  /* 0x7ff000001400742a */ /* 0x000fc40003f2d200 */
[----:B------:R-:W-:Y:S02]  /*0770*/  FSEL R23, -R23, 0.11223486810922622681, !P0 ;  /* 0x3de5db6517177808 */ /* 0x000fe40004000100 */
[----:B------:R-:W-:-:S06]  /*0780*/  FSEL R22, R22, -8.06006814911005101289e+34, !P0 ;  /* 0xf9785eba16167808 */ /* 0x000fcc0004000000 */
[----:B--2---:R-:W-:-:S04]  /*0790*/  DFMA R4, R24, R22, R4 ;  /* 0x000000161804722b */ /* 0x004fc80000000004 */
[----:B------:R-:W-:-:S04]  /*07a0*/  @!P1 DMUL R22, RZ, R20 ;  /* 0x00000014ff169228 */ /* 0x000fc80000000000 */
[----:B------:R-:W-:-:S08]  /*07b0*/  DFMA R4, R24, R4, R6 ;  /* 0x000000041804722b */ /* 0x000fd00000000006 */
[----:B---3--:R-:W-:-:S08]  /*07c0*/  DFMA R4, R24, R4, R8 ;  /* 0x000000041804722b */ /* 0x008fd00000000008 */
[----:B------:R-:W-:-:S08]  /*07d0*/  DFMA R4, R24, R4, R10 ;  /* 0x000000041804722b */ /* 0x000fd0000000000a */
[----:B----4-:R-:W-:-:S08]  /*07e0*/  DFMA R4, R24, R4, R12 ;  /* 0x000000041804722b */ /* 0x010fd0000000000c */
[----:B------:R-:W-:-:S08]  /*07f0*/  DFMA R4, R24, R4, R14 ;  /* 0x000000041804722b */ /* 0x000fd0000000000e */
[----:B------:R-:W-:Y:S02]  /*0800*/  DFMA R18, R4, R18, R18 ;  /* 0x000000120412722b */ /* 0x000fe40000000012 */
[----:B------:R-:W-:-:S10]  /*0810*/  DFMA R4, R24, R4, 1 ;  /* 0x3ff000001804742b */ /* 0x000fd40000000004 */
[----:B------:R-:W-:Y:S02]  /*0820*/  FSEL R6, R4, R18, !P0 ;  /* 0x0000001204067208 */ /* 0x000fe40004000000 */
[----:B------:R-:W-:Y:S02]  /*0830*/  FSEL R7, R5, R19, !P0 ;  /* 0x0000001305077208 */ /* 0x000fe40004000000 */
[----:B------:R-:W-:Y:S01]  /*0840*/  LOP3.LUT P0, RZ, R26, 0x2, RZ, 0xc0, !PT ;  /* 0x000000021aff7812 */ /* 0x000fe2000780c0ff */
[----:B------:R-:W-:-:S03]  /*0850*/  @!P1 IMAD.MOV.U32 R26, RZ, RZ, RZ ;  /* 0x000000ffff1a9224 */ /* 0x000fc600078e00ff */
[----:B------:R-:W-:-:S10]  /*0860*/  DADD R4, RZ, -R6 ;  /* 0x00000000ff047229 */ /* 0x000fd40000000806 */
[----:B------:R-:W-:Y:S02]  /*0870*/  FSEL R18, R6, R4, !P0 ;  /* 0x0000000406127208 */ /* 0x000fe40004000000 */
[----:B------:R-:W-:Y:S01]  /*0880*/  FSEL R19, R7, R5, !P0 ;  /* 0x0000000507137208 */ /* 0x000fe20004000000 */
[----:B------:R-:W-:Y:S06]  /*0890*/  @!P1 BRA `(.L_x_11) ;  /* 0x00000000005c9947 */ /* 0x000fec0003800000 */
[----:B------:R-:W-:Y:S01]  /*08a0*/  UMOV UR8, 0x6dc9c883 ;  /* 0x6dc9c88300087882 */ /* 0x000fe20000000000 */
[----:B------:R-:W-:Y:S01]  /*08b0*/  UMOV UR9, 0x3fe45f30 ;  /* 0x3fe45f3000097882 */ /* 0x000fe20000000000 */
[C---:B------:R-:W-:Y:S02]  /*08c0*/  DSETP.GE.AND P0, PT, |R20|.reuse, 2.14748364800000000000e+09, PT ;  /* 0x41e000001400742a */ /* 0x040fe40003f06200 */
        /* <DEDUP_REMOVED lines=18> */
[----:B------:R-:W-:Y:S02]  /*09f0*/  IMAD.MOV.U32 R22, RZ, RZ, R6 ;  /* 0x000000ffff167224 */ /* 0x000fe400078e0006 */
[----:B------:R-:W-:-:S07]  /*0a00*/  IMAD.MOV.U32 R23, RZ, RZ, R7 ;  /* 0x000000ffff177224 */ /* 0x000fce00078e0007 */
.L_x_11:
[----:B------:R-:W-:Y:S05]  /*0a10*/  BSYNC.RECONVERGENT B0 ;  /* 0x0000000000007941 */ /* 0x000fea0003800200 */
.L_x_10:
        /* <DEDUP_REMOVED lines=8> */
[C---:B------:R-:W-:Y:S01]  /*0aa0*/  LOP3.LUT R20, R26.reuse, 0x1, RZ, 0xc0, !PT ;  /* 0x000000011a147812 */ /* 0x040fe200078ec0ff */
[----:B------:R-:W-:Y:S01]  /*0ab0*/  IMAD.MOV.U32 R21, RZ, RZ, 0x3da8ff83 ;  /* 0x3da8ff83ff157424 */ /* 0x000fe200078e00ff */
[----:B------:R-:W-:Y:S01]  /*0ac0*/  DMUL R24, R22, R22 ;  /* 0x0000001616187228 */ /* 0x000fe20000000000 */
[----:B------:R-:W-:Y:S01]  /*0ad0*/  LOP3.LUT P1, RZ, R26, 0x2, RZ, 0xc0, !PT ;  /* 0x000000021aff7812 */ /* 0x000fe2000782c0ff */
[----:B------:R-:W-:Y:S01]  /*0ae0*/  BSSY.RECONVERGENT B0, `(.L_x_12) ;  /* 0x000002c000007945 */ /* 0x000fe20003800200 */
[----:B------:R-:W-:Y:S01]  /*0af0*/  ISETP.NE.U32.AND P0, PT, R20, 0x1, PT ;  /* 0x000000011400780c */ /* 0x000fe20003f05070 */
[----:B------:R-:W-:-:S03]  /*0b00*/  IMAD.MOV.U32 R20, RZ, RZ, 0x20fd8164 ;  /* 0x20fd8164ff147424 */ /* 0x000fc600078e00ff */
[----:B------:R-:W-:Y:S02]  /*0b10*/  FSEL R21, -R21, 0.11223486810922622681, !P0 ;  /* 0x3de5db6515157808 */ /* 0x000fe40004000100 */
[----:B------:R-:W-:-:S06]  /*0b20*/  FSEL R20, R20, -8.06006814911005101289e+34, !P0 ;  /* 0xf9785eba14147808 */ /* 0x000fcc0004000000 */
[----:B--2---:R-:W-:-:S08]  /*0b30*/  DFMA R4, R24, R20, R4 ;  /* 0x000000141804722b */ /* 0x004fd00000000004 */
        /* <DEDUP_REMOVED lines=9> */
[----:B------:R-:W-:-:S04]  /*0bd0*/  PLOP3.LUT P0, PT, PT, PT, PT, 0x80, 0x8 ;  /* 0x000000000008781c */ /* 0x000fc80003f0f070 */
[----:B------:R-:W-:-:S10]  /*0be0*/  DADD R4, RZ, -R6 ;  /* 0x00000000ff047229 */ /* 0x000fd40000000806 */
[----:B------:R-:W-:Y:S02]  /*0bf0*/  FSEL R4, R6, R4, !P1 ;  /* 0x0000000406047208 */ /* 0x000fe40004800000 */
[----:B------:R-:W-:-:S07]  /*0c00*/  FSEL R5, R7, R5, !P1 ;  /* 0x0000000507057208 */ /* 0x000fce0004800000 */
.L_x_13:
[----:B0-----:R-:W0:Y:S01]  /*0c10*/  LDC.64 R6, c[0x0][0x388] ;  /* 0x0000e200ff067b82 */ /* 0x001e220000000a00 */
[----:B------:R-:W1:Y:S07]  /*0c20*/  LDCU UR8, c[0x0][0x398] ;  /* 0x00007300ff0877ac */ /* 0x000e6e0008000800 */
[----:B0-----:R-:W0:Y:S08]  /*0c30*/  @!P0 LDC R6, c[0x0][0x390] ;  /* 0x0000e400ff068b82 */ /* 0x001e300000000800 */
[----:B------:R-:W0:Y:S02]  /*0c40*/  @!P0 LDC R7, c[0x0][0x394] ;  /* 0x0000e500ff078b82 */ /* 0x000e240000000800 */
[----:B0-----:R-:W-:-:S05]  /*0c50*/  IMAD.WIDE.U32 R6, R0, 0x2, R6 ;  /* 0x0000000200067825 */ /* 0x001fca00078e0006 */
[----:B------:R-:W2:Y:S04]  /*0c60*/  LDG.E.U16 R9, desc[UR6][R6.64+0x2] ;  /* 0x0000020606097981 */ /* 0x000ea8000c1e1500 */
[----:B------:R-:W3:Y:S01]  /*0c70*/  LDG.E.U16 R8, desc[UR6][R6.64] ;  /* 0x0000000606087981 */ /* 0x000ee2000c1e1500 */
[----:B------:R-:W-:Y:S02]  /*0c80*/  PLOP3.LUT P1, PT, P0, PT, PT, 0x80, 0x8 ;  /* 0x000000000008781c */ /* 0x000fe4000072f070 */
[----:B-1----:R-:W-:Y:S02]  /*0c90*/  ISETP.LT.AND P3, PT, R0, UR8, PT ;  /* 0x0000000800007c0c */ /* 0x002fe4000bf61270 */
[----:B------:R-:W-:Y:S01]  /*0ca0*/  PLOP3.LUT P0, PT, PT, PT, PT, 0x8, 0x80 ;  /* 0x000000000080781c */ /* 0x000fe20003f0e170 */
[----:B--2---:R-:W-:-:S04]  /*0cb0*/  HADD2.F32 R14, -RZ, R9.H0_H0 ;  /* 0x20000009ff0e7230 */ /* 0x004fc80000004100 */
[----:B------:R-:W0:Y:S01]  /*0cc0*/  F2F.F64.F32 R10, R14 ;  /* 0x0000000e000a7310 */ /* 0x000e220000201800 */
[----:B---3--:R-:W-:-:S07]  /*0cd0*/  HADD2.F32 R8, -RZ, R8.H0_H0 ;  /* 0x20000008ff087230 */ /* 0x008fce0000004100 */
[----:B------:R-:W1:Y:S01]  /*0ce0*/  F2F.F64.F32 R8, R8 ;  /* 0x0000000800087310 */ /* 0x000e620000201800 */
[-C--:B0-----:R-:W-:Y:S02]  /*0cf0*/  DMUL R12, R4, R10.reuse ;  /* 0x0000000a040c7228 */ /* 0x081fe40000000000 */
[----:B------:R-:W-:-:S06]  /*0d00*/  DMUL R10, R18, R10 ;  /* 0x0000000a120a7228 */ /* 0x000fcc0000000000 */
[-C--:B-1----:R-:W-:Y:S02]  /*0d10*/  DFMA R12, R18, R8.reuse, -R12 ;  /* 0x00000008120c722b */ /* 0x082fe4000000080c */
[----:B------:R-:W-:-:S08]  /*0d20*/  DFMA R10, R4, R8, R10 ;  /* 0x00000008040a722b */ /* 0x000fd0000000000a */
[----:B------:R-:W0:Y:S08]  /*0d30*/  F2F.F32.F64 R12, R12 ;  /* 0x0000000c000c7310 */ /* 0x000e300000301000 */
[----:B------:R-:W1:Y:S01]  /*0d40*/  F2F.F32.F64 R10, R10 ;  /* 0x0000000a000a7310 */ /* 0x000e620000301000 */
[----:B0-----:R-:W-:-:S05]  /*0d50*/  F2FP.F16.F32.PACK_AB R9, RZ, R12 ;  /* 0x0000000cff09723e */ /* 0x001fca00000000ff */
[----:B------:R0:W-:Y:S01]  /*0d60*/  STG.E.U16 desc[UR6][R6.64], R9 ;  /* 0x0000000906007986 */ /* 0x0001e2000c101506 */
[----:B-1----:R-:W-:-:S05]  /*0d70*/  F2FP.F16.F32.PACK_AB R11, RZ, R10 ;  /* 0x0000000aff0b723e */ /* 0x002fca00000000ff */
[----:B------:R0:W-:Y:S01]  /*0d80*/  STG.E.U16 desc[UR6][R6.64+0x2], R11 ;  /* 0x0000020b06007986 */ /* 0x0001e2000c101506 */
[----:B------:R-:W-:Y:S05]  /*0d90*/  @P1 BRA P3, `(.L_x_13) ;  /* 0xfffffffc009c1947 */ /* 0x000fea000183ffff */
[----:B------:R-:W-:Y:S05]  /*0da0*/  BSYNC.RECONVERGENT B0 ;  /* 0x0000000000007941 */ /* 0x000fea0003800200 */
.L_x_12:
[----:B------:R-:W-:Y:S05]  /*0db0*/  @!P2 BRA `(.L_x_14) ;  /* 0xfffffff000c8a947 */ /* 0x000fea000383ffff */
[----:B------:R-:W-:Y:S05]  /*0dc0*/  EXIT ;  /* 0x000000000000794d */ /* 0x000fea0003800000 */
        .weak           $__internal_0_$__cuda_sm20_rcp_rn_f32_slowpath
        .type           $__internal_0_$__cuda_sm20_rcp_rn_f32_slowpath,@function
        .size           $__internal_0_$__cuda_sm20_rcp_rn_f32_slowpath,($__internal_1_$__cuda_sm3x_div_rn_noftz_f32_slowpath - $__internal_0_$__cuda_sm20_rcp_rn_f32_slowpath)
$__internal_0_$__cuda_sm20_rcp_rn_f32_slowpath:
[----:B------:R-:W-:Y:S01]  /*0dd0*/  IMAD.SHL.U32 R5, R4, 0x2, RZ ;  /* 0x0000000204057824 */ /* 0x000fe200078e00ff */
[----:B------:R-:W-:Y:S04]  /*0de0*/  BSSY.RECONVERGENT B1, `(.L_x_15) ;  /* 0x0000030000017945 */ /* 0x000fe80003800200 */
[----:B------:R-:W-:-:S04]  /*0df0*/  SHF.R.U32.HI R11, RZ, 0x18, R5 ;  /* 0x00000018ff0b7819 */ /* 0x000fc80000011605 */
[----:B------:R-:W-:-:S13]  /*0e00*/  ISETP.NE.U32.AND P0, PT, R11, RZ, PT ;  /* 0x000000ff0b00720c */ /* 0x000fda0003f05070 */
[----:B------:R-:W-:Y:S05]  /*0e10*/  @P0 BRA `(.L_x_16) ;  /* 0x0000000000280947 */ /* 0x000fea0003800000 */
[----:B------:R-:W-:-:S05]  /*0e20*/  IMAD.SHL.U32 R5, R4, 0x2, RZ ;  /* 0x0000000204057824 */ /* 0x000fca00078e00ff */
[----:B------:R-:W-:-:S13]  /*0e30*/  ISETP.NE.AND P0, PT, R5, RZ, PT ;  /* 0x000000ff0500720c */ /* 0x000fda0003f05270 */
[----:B------:R-:W-:Y:S01]  /*0e40*/  @P0 FFMA R8, R4, 1.84467440737095516160e+19, RZ ;  /* 0x5f80000004080823 */ /* 0x000fe200000000ff */
[----:B------:R-:W-:Y:S08]  /*0e50*/  @!P0 MUFU.RCP R7, R4 ;  /* 0x0000000400078308 */ /* 0x000ff00000001000 */
[----:B------:R-:W0:Y:S02]  /*0e60*/  @P0 MUFU.RCP R5, R8 ;  /* 0x0000000800050308 */ /* 0x000e240000001000 */
[----:B0-----:R-:W-:-:S04]  /*0e70*/  @P0 FFMA R9, R8, R5, -1 ;  /* 0xbf80000008090423 */ /* 0x001fc80000000005 */
[----:B------:R-:W-:-:S04]  /*0e80*/  @P0 FADD.FTZ R10, -R9, -RZ ;  /* 0x800000ff090a0221 */ /* 0x000fc80000010100 */
[----:B------:R-:W-:-:S04]  /*0e90*/  @P0 FFMA R5, R5, R10, R5 ;  /* 0x0000000a05050223 */ /* 0x000fc80000000005 */
[----:B------:R-:W-:Y:S01]  /*0ea0*/  @P0 FFMA R7, R5, 1.84467440737095516160e+19, RZ ;  /* 0x5f80000005070823 */ /* 0x000fe200000000ff */
[----:B------:R-:W-:Y:S06]  /*0eb0*/  BRA `(.L_x_17) ;  /* 0x0000000000887947 */ /* 0x000fec0003800000 */
.L_x_16:
[----:B------:R-:W-:-:S05]  /*0ec0*/  VIADD R13, R11, 0xffffff03 ;  /* 0xffffff030b0d7836 */ /* 0x000fca0000000000 */
[----:B------:R-:W-:-:S13]  /*0ed0*/  ISETP.GT.U32.AND P0, PT, R13, 0x1, PT ;  /* 0x000000010d00780c */ /* 0x000fda0003f04070 */
[----:B------:R-:W-:Y:S05]  /*0ee0*/  @P0 BRA `(.L_x_18) ;  /* 0x0000000000780947 */ /* 0x000fea0003800000 */
[----:B------:R-:W-:Y:S01]  /*0ef0*/  LOP3.LUT R5, R4, 0x7fffff, RZ, 0xc0, !PT ;  /* 0x007fffff04057812 */ /* 0x000fe200078ec0ff */
[----:B------:R-:W-:-:S03]  /*0f00*/  IMAD.MOV.U32 R10, RZ, RZ, 0x3 ;  /* 0x00000003ff0a7424 */ /* 0x000fc600078e00ff */
[----:B------:R-:W-:Y:S02]  /*0f10*/  LOP3.LUT R5, R5, 0x3f800000, RZ, 0xfc, !PT ;  /* 0x3f80000005057812 */ /* 0x000fe400078efcff */
[----:B------:R-:W-:Y:S02]  /*0f20*/  SHF.L.U32 R10, R10, R13, RZ ;  /* 0x0000000d0a0a7219 */ /* 0x000fe400000006ff */
[----:B------:R-:W0:Y:S02]  /*0f30*/  MUFU.RCP R8, R5 ;  /* 0x0000000500087308 */ /* 0x000e240000001000 */
[----:B0-----:R-:W-:-:S04]  /*0f40*/  FFMA R7, R5, R8, -1 ;  /* 0xbf80000005077423 */ /* 0x001fc80000000008 */
[----:B------:R-:W-:-:S04]  /*0f50*/  FADD.FTZ R7, -R7, -RZ ;  /* 0x800000ff07077221 */ /* 0x000fc80000010100 */
[CCC-:B------:R-:W-:Y:S01]  /*0f60*/  FFMA.RM R9, R8.reuse, R7.reuse, R8.reuse ;  /* 0x0000000708097223 */ /* 0x1c0fe20000004008 */
[----:B------:R-:W-:-:S04]  /*0f70*/  FFMA.RP R8, R8, R7, R8 ;  /* 0x0000000708087223 */ /* 0x000fc80000008008 */
[C---:B------:R-:W-:Y:S02]  /*0f80*/  LOP3.LUT R7, R9.reuse, 0x7fffff, RZ, 0xc0, !PT ;  /* 0x007fffff09077812 */ /* 0x040fe400078ec0ff */
[----:B------:R-:W-:Y:S02]  /*0f90*/  FSETP.NEU.FTZ.AND P0, PT, R9, R8, PT ;  /* 0x000000080900720b */ /* 0x000fe40003f1d000 */
[----:B------:R-:W-:Y:S02]  /*0fa0*/  LOP3.LUT R7, R7, 0x800000, RZ, 0xfc, !PT ;  /* 0x0080000007077812 */ /* 0x000fe400078efcff */
[----:B------:R-:W-:Y:S02]  /*0fb0*/  SEL R8, RZ, 0xffffffff, !P0 ;  /* 0xffffffffff087807 */ /* 0x000fe40004000000 */
[----:B------:R-:W-:-:S03]  /*0fc0*/  LOP3.LUT R10, R10, R7, RZ, 0xc0, !PT ;  /* 0x000000070a0a7212 */ /* 0x000fc600078ec0ff */
[----:B------:R-:W-:Y:S01]  /*0fd0*/  IMAD.MOV R8, RZ, RZ, -R8 ;  /* 0x000000ffff087224 */ /* 0x000fe200078e0a08 */
[----:B------:R-:W-:-:S04]  /*0fe0*/  SHF.R.U32.HI R10, RZ, R13, R10 ;  /* 0x0000000dff0a7219 */ /* 0x000fc8000001160a */
[--C-:B------:R-:W-:Y:S01]  /*0ff0*/  LOP3.LUT P1, RZ, R8, R13, R7.reuse, 0xf8, !PT ;  /* 0x0000000d08ff7212 */ /* 0x100fe2000782f807 */
[----:B------:R-:W-:Y:S01]  /*1000*/  VIADD R8, R11, 0xffffff04 ;  /* 0xffffff040b087836 */ /* 0x000fe20000000000 */
[C---:B------:R-:W-:Y:S02]  /*1010*/  LOP3.LUT P0, RZ, R10.reuse, 0x1, RZ, 0xc0, !PT ;  /* 0x000000010aff7812 */ /* 0x040fe4000780c0ff */
[----:B------:R-:W-:Y:S02]  /*1020*/  LOP3.LUT P3, RZ, R10, 0x2, RZ, 0xc0, !PT ;  /* 0x000000020aff7812 */ /* 0x000fe4000786c0ff */
[----:B------:R-:W-:Y:S02]  /*1030*/  SHF.R.U32.HI R7, RZ, R8, R7 ;  /* 0x00000008ff077219 */ /* 0x000fe40000011607 */
[----:B------:R-:W-:Y:S02]  /*1040*/  PLOP3.LUT P0, PT, P0, P1, P3, 0xe0, 0x0 ;  /* 0x000000000000781c */ /* 0x000fe40000703c30 */
[----:B------:R-:W-:-:S02]  /*1050*/  LOP3.LUT P1, RZ, R4, 0x7fffff, RZ, 0xc0, !PT ;  /* 0x007fffff04ff7812 */ /* 0x000fc4000782c0ff */
[----:B------:R-:W-:-:S05]  /*1060*/  SEL R5, RZ, 0x1, !P0 ;  /* 0x00000001ff057807 */ /* 0x000fca0004000000 */
[----:B------:R-:W-:-:S05]  /*1070*/  IMAD.MOV R5, RZ, RZ, -R5 ;  /* 0x000000ffff057224 */ /* 0x000fca00078e0a05 */
[----:B------:R-:W-:-:S13]  /*1080*/  ISETP.GE.AND P0, PT, R5, RZ, PT ;  /* 0x000000ff0500720c */ /* 0x000fda0003f06270 */
[----:B------:R-:W-:-:S04]  /*1090*/  @!P0 VIADD R7, R7, 0x1 ;  /* 0x0000000107078836 */ /* 0x000fc80000000000 */
[----:B------:R-:W-:-:S05]  /*10a0*/  @!P1 IMAD.SHL.U32 R7, R7, 0x2, RZ ;  /* 0x0000000207079824 */ /* 0x000fca00078e00ff */
[----:B------:R-:W-:Y:S01]  /*10b0*/  LOP3.LUT R7, R7, 0x80000000, R4, 0xf8, !PT ;  /* 0x8000000007077812 */ /* 0x000fe200078ef804 */
[----:B------:R-:W-:Y:S06]  /*10c0*/  BRA `(.L_x_17) ;  /* 0x0000000000047947 */ /* 0x000fec0003800000 */
.L_x_18:
[----:B------:R0:W1:Y:S02]  /*10d0*/  MUFU.RCP R7, R4 ;  /* 0x0000000400077308 */ /* 0x0000640000001000 */
.L_x_17:
[----:B------:R-:W-:Y:S05]  /*10e0*/  BSYNC.RECONVERGENT B1 ;  /* 0x0000000000017941 */ /* 0x000fea0003800200 */
.L_x_15:
[----:B-1----:R-:W-:Y:S02]  /*10f0*/  IMAD.MOV.U32 R5, RZ, RZ, R7 ;  /* 0x000000ffff057224 */ /* 0x002fe400078e0007 */
[----:B------:R-:W-:-:S04]  /*1100*/  IMAD.MOV.U32 R7, RZ, RZ, 0x0 ;  /* 0x00000000ff077424 */ /* 0x000fc800078e00ff */
[----:B0-----:R-:W-:Y:S05]  /*1110*/  RET.REL.NODEC R6 `(_Z23rotary_embedding_kerneliiP6__halfS0_ii) ;  /* 0xffffffec06b87950 */ /* 0x001fea0003c3ffff */
        .weak           $__internal_1_$__cuda_sm3x_div_rn_noftz_f32_slowpath
        .type           $__internal_1_$__cuda_sm3x_div_rn_noftz_f32_slowpath,@function
        .size           $__internal_1_$__cuda_sm3x_div_rn_noftz_f32_slowpath,($_Z23rotary_embedding_kerneliiP6__halfS0_ii$__internal_trig_reduction_slowpathd - $__internal_1_$__cuda_sm3x_div_rn_noftz_f32_slowpath)
$__internal_1_$__cuda_sm3x_div_rn_noftz_f32_slowpath:
[----:B------:R-:W-:Y:S01]  /*1120*/  SHF.R.U32.HI R7, RZ, 0x17, R16 ;  /* 0x00000017ff077819 */ /* 0x000fe20000011610 */
[----:B------:R-:W-:Y:S01]  /*1130*/  BSSY.RECONVERGENT B1, `(.L_x_19) ;  /* 0x0000064000017945 */ /* 0x000fe20003800200 */
[--C-:B------:R-:W-:Y:S01]  /*1140*/  SHF.R.U32.HI R5, RZ, 0x17, R4.reuse ;  /* 0x00000017ff057819 */ /* 0x100fe20000011604 */
[----:B------:R-:W-:Y:S01]  /*1150*/  IMAD.MOV.U32 R8, RZ, RZ, R4 ;  /* 0x000000ffff087224 */ /* 0x000fe200078e0004 */
[----:B------:R-:W-:Y:S01]  /*1160*/  LOP3.LUT R7, R7, 0xff, RZ, 0xc0, !PT ;  /* 0x000000ff07077812 */ /* 0x000fe200078ec0ff */
[----:B------:R-:W-:Y:S01]  /*1170*/  IMAD.MOV.U32 R9, RZ, RZ, R16 ;  /* 0x000000ffff097224 */ /* 0x000fe200078e0010 */
[----:B------:R-:W-:-:S03]  /*1180*/  LOP3.LUT R12, R5, 0xff, RZ, 0xc0, !PT ;  /* 0x000000ff050c7812 */ /* 0x000fc600078ec0ff */
[----:B------:R-:W-:Y:S02]  /*1190*/  VIADD R10, R7, 0xffffffff ;  /* 0xffffffff070a7836 */ /* 0x000fe40000000000 */
[----:B------:R-:W-:-:S03]  /*11a0*/  VIADD R11, R12, 0xffffffff ;  /* 0xffffffff0c0b7836 */ /* 0x000fc60000000000 */
[----:B------:R-:W-:-:S04]  /*11b0*/  ISETP.GT.U32.AND P0, PT, R10, 0xfd, PT ;  /* 0x000000fd0a00780c */ /* 0x000fc80003f04070 */
[----:B------:R-:W-:-:S13]  /*11c0*/  ISETP.GT.U32.OR P0, PT, R11, 0xfd, P0 ;  /* 0x000000fd0b00780c */ /* 0x000fda0000704470 */
[----:B------:R-:W-:Y:S01]  /*11d0*/  @!P0 IMAD.MOV.U32 R5, RZ, RZ, RZ ;  /* 0x000000ffff058224 */ /* 0x000fe200078e00ff */
[----:B------:R-:W-:Y:S06]  /*11e0*/  @!P0 BRA `(.L_x_20) ;  /* 0x00000000005c8947 */ /* 0x000fec0003800000 */
[----:B------:R-:W-:Y:S02]  /*11f0*/  FSETP.GTU.FTZ.AND P1, PT, |R16|, +INF , PT ;  /* 0x7f8000001000780b */ /* 0x000fe40003f3c200 */
[----:B------:R-:W-:-:S04]  /*1200*/  FSETP.GTU.FTZ.AND P0, PT, |R4|, +INF , PT ;  /* 0x7f8000000400780b */ /* 0x000fc80003f1c200 */
[----:B------:R-:W-:-:S13]  /*1210*/  PLOP3.LUT P0, PT, P0, P1, PT, 0xf8, 0x8f ;  /* 0x00000000008f781c */ /* 0x000fda0000703f70 */
[----:B------:R-:W-:Y:S05]  /*1220*/  @P0 BRA `(.L_x_21) ;  /* 0x00000004004c0947 */ /* 0x000fea0003800000 */
[----:B------:R-:W-:-:S13]  /*1230*/  LOP3.LUT P0, RZ, R9, 0x7fffffff, R8, 0xc8, !PT ;  /* 0x7fffffff09ff7812 */ /* 0x000fda000780c808 */
[----:B------:R-:W-:Y:S05]  /*1240*/  @!P0 BRA `(.L_x_22) ;  /* 0x00000004003c8947 */ /* 0x000fea0003800000 */
[----:B------:R-:W-:Y:S02]  /*1250*/  FSETP.NEU.FTZ.AND P3, PT, |R4|, +INF , PT ;  /* 0x7f8000000400780b */ /* 0x000fe40003f7d200 */
[----:B------:R-:W-:Y:S02]  /*1260*/  FSETP.NEU.FTZ.AND P1, PT, |R16|, +INF , PT ;  /* 0x7f8000001000780b */ /* 0x000fe40003f3d200 */
[----:B------:R-:W-:-:S11]  /*1270*/  FSETP.NEU.FTZ.AND P0, PT, |R4|, +INF , PT ;  /* 0x7f8000000400780b */ /* 0x000fd60003f1d200 */
[----:B------:R-:W-:Y:S05]  /*1280*/  @!P1 BRA !P3, `(.L_x_22) ;  /* 0x00000004002c9947 */ /* 0x000fea0005800000 */
[----:B------:R-:W-:-:S04]  /*1290*/  LOP3.LUT P3, RZ, R8, 0x7fffffff, RZ, 0xc0, !PT ;  /* 0x7fffffff08ff7812 */ /* 0x000fc8000786c0ff */
[----:B------:R-:W-:-:S13]  /*12a0*/  PLOP3.LUT P1, PT, P1, P3, PT, 0x2f, 0xf2 ;  /* 0x0000000000f2781c */ /* 0x000fda0000f26577 */
[----:B------:R-:W-:Y:S05]  /*12b0*/  @P1 BRA `(.L_x_23) ;  /* 0x0000000400181947 */ /* 0x000fea0003800000 */
[----:B------:R-:W-:-:S04]  /*12c0*/  LOP3.LUT P1, RZ, R9, 0x7fffffff, RZ, 0xc0, !PT ;  /* 0x7fffffff09ff7812 */ /* 0x000fc8000782c0ff */
[----:B------:R-:W-:-:S13]  /*12d0*/  PLOP3.LUT P0, PT, P0, P1, PT, 0x2f, 0xf2 ;  /* 0x0000000000f2781c */ /* 0x000fda0000702577 */
[----:B------:R-:W-:Y:S05]  /*12e0*/  @P0 BRA `(.L_x_24) ;  /* 0x0000000400000947 */ /* 0x000fea0003800000 */
[----:B------:R-:W-:Y:S02]  /*12f0*/  ISETP.GE.AND P0, PT, R11, RZ, PT ;  /* 0x000000ff0b00720c */ /* 0x000fe40003f06270 */
[----:B------:R-:W-:-:S11]  /*1300*/  ISETP.GE.AND P1, PT, R10, RZ, PT ;  /* 0x000000ff0a00720c */ /* 0x000fd60003f26270 */
[----:B------:R-:W-:Y:S02]  /*1310*/  @P0 IMAD.MOV.U32 R5, RZ, RZ, RZ ;  /* 0x000000ffff050224 */ /* 0x000fe400078e00ff */
[----:B------:R-:W-:Y:S01]  /*1320*/  @!P0 FFMA R8, R4, 1.84467440737095516160e+19, RZ ;  /* 0x5f80000004088823 */ /* 0x000fe200000000ff */
[----:B------:R-:W-:Y:S02]  /*1330*/  @!P0 IMAD.MOV.U32 R5, RZ, RZ, -0x40 ;  /* 0xffffffc0ff058424 */ /* 0x000fe400078e00ff */
[----:B------:R-:W-:Y:S02]  /*1340*/  @!P1 FFMA R9, R16, 1.84467440737095516160e+19, RZ ;  /* 0x5f80000010099823 */ /* 0x000fe400000000ff */
[----:B------:R-:W-:-:S07]  /*1350*/  @!P1 VIADD R5, R5, 0x40 ;  /* 0x0000004005059836 */ /* 0x000fce0000000000 */
.L_x_20:
[----:B------:R-:W-:Y:S01]  /*1360*/  LEA R4, R7, 0xc0800000, 0x17 ;  /* 0xc080000007047811 */ /* 0x000fe200078eb8ff */
[----:B------:R-:W-:Y:S04]  /*1370*/  BSSY.RECONVERGENT B2, `(.L_x_25) ;  /* 0x0000036000027945 */ /* 0x000fe80003800200 */
[----:B------:R-:W-:Y:S02]  /*1380*/  IMAD.IADD R10, R9, 0x1, -R4 ;  /* 0x00000001090a7824 */ /* 0x000fe400078e0a04 */
[----:B------:R-:W-:Y:S02]  /*1390*/  VIADD R9, R12, 0xffffff81 ;  /* 0xffffff810c097836 */ /* 0x000fe40000000000 */
[----:B------:R-:W0:Y:S01]  /*13a0*/  MUFU.RCP R11, R10 ;  /* 0x0000000a000b7308 */ /* 0x000e220000001000 */
[----:B------:R-:W-:Y:S01]  /*13b0*/  FADD.FTZ R13, -R10, -RZ ;  /* 0x800000ff0a0d7221 */ /* 0x000fe20000010100 */
[----:B------:R-:W-:-:S03]  /*13c0*/  IMAD R4, R9, -0x800000, R8 ;  /* 0xff80000009047824 */ /* 0x000fc600078e0208 */
[----:B0-----:R-:W-:-:S04]  /*13d0*/  FFMA R12, R11, R13, 1 ;  /* 0x3f8000000b0c7423 */ /* 0x001fc8000000000d */
[----:B------:R-:W-:-:S04]  /*13e0*/  FFMA R15, R11, R12, R11 ;  /* 0x0000000c0b0f7223 */ /* 0x000fc8000000000b */
[----:B------:R-:W-:-:S04]  /*13f0*/  FFMA R8, R4, R15, RZ ;  /* 0x0000000f04087223 */ /* 0x000fc800000000ff */
[----:B------:R-:W-:-:S04]  /*1400*/  FFMA R11, R13, R8, R4 ;  /* 0x000000080d0b7223 */ /* 0x000fc80000000004 */
[----:B------:R-:W-:Y:S01]  /*1410*/  FFMA R12, R15, R11, R8 ;  /* 0x0000000b0f0c7223 */ /* 0x000fe20000000008 */
[----:B------:R-:W-:-:S03]  /*1420*/  IADD3 R8, PT, PT, R9, 0x7f, -R7 ;  /* 0x0000007f09087810 */ /* 0x000fc60007ffe807 */
[----:B------:R-:W-:Y:S02]  /*1430*/  FFMA R13, R13, R12, R4 ;  /* 0x0000000c0d0d7223 */ /* 0x000fe40000000004 */
[----:B------:R-:W-:Y:S02]  /*1440*/  IMAD.IADD R8, R8, 0x1, R5 ;  /* 0x0000000108087824 */ /* 0x000fe400078e0205 */
[----:B------:R-:W-:-:S05]  /*1450*/  FFMA R4, R15, R13, R12 ;  /* 0x0000000d0f047223 */ /* 0x000fca000000000c */
[----:B------:R-:W-:-:S04]  /*1460*/  SHF.R.U32.HI R7, RZ, 0x17, R4 ;  /* 0x00000017ff077819 */ /* 0x000fc80000011604 */
[----:B------:R-:W-:-:S05]  /*1470*/  LOP3.LUT R7, R7, 0xff, RZ, 0xc0, !PT ;  /* 0x000000ff07077812 */ /* 0x000fca00078ec0ff */
[----:B------:R-:W-:-:S04]  /*1480*/  IMAD.IADD R9, R7, 0x1, R8 ;  /* 0x0000000107097824 */ /* 0x000fc800078e0208 */
[----:B------:R-:W-:-:S05]  /*1490*/  VIADD R5, R9, 0xffffffff ;  /* 0xffffffff09057836 */ /* 0x000fca0000000000 */
[----:B------:R-:W-:-:S13]  /*14a0*/  ISETP.GE.U32.AND P0, PT, R5, 0xfe, PT ;  /* 0x000000fe0500780c */ /* 0x000fda0003f06070 */
[----:B------:R-:W-:Y:S05]  /*14b0*/  @!P0 BRA `(.L_x_26) ;  /* 0x0000000000808947 */ /* 0x000fea0003800000 */
[----:B------:R-:W-:-:S13]  /*14c0*/  ISETP.GT.AND P0, PT, R9, 0xfe, PT ;  /* 0x000000fe0900780c */ /* 0x000fda0003f04270 */
[----:B------:R-:W-:Y:S05]  /*14d0*/  @P0 BRA `(.L_x_27) ;  /* 0x00000000006c0947 */ /* 0x000fea0003800000 */
[----:B------:R-:W-:-:S13]  /*14e0*/  ISETP.GE.AND P0, PT, R9, 0x1, PT ;  /* 0x000000010900780c */ /* 0x000fda0003f06270 */
[----:B------:R-:W-:Y:S05]  /*14f0*/  @P0 BRA `(.L_x_28) ;  /* 0x0000000000740947 */ /* 0x000fea0003800000 */
[----:B------:R-:W-:Y:S02]  /*1500*/  ISETP.GE.AND P0, PT, R9, -0x18, PT ;  /* 0xffffffe80900780c */ /* 0x000fe40003f06270 */
[----:B------:R-:W-:-:S11]  /*1510*/  LOP3.LUT R4, R4, 0x80000000, RZ, 0xc0, !PT ;  /* 0x8000000004047812 */ /* 0x000fd600078ec0ff */
[----:B------:R-:W-:Y:S05]  /*1520*/  @!P0 BRA `(.L_x_28) ;  /* 0x0000000000688947 */ /* 0x000fea0003800000 */
[-CC-:B------:R-:W-:Y:S01]  /*1530*/  FFMA.RZ R5, R15, R13.reuse, R12.reuse ;  /* 0x0000000d0f057223 */ /* 0x180fe2000000c00c */
[----:B------:R-:W-:Y:S02]  /*1540*/  VIADD R10, R9, 0x20 ;  /* 0x00000020090a7836 */ /* 0x000fe40000000000 */
[-CC-:B------:R-:W-:Y:S01]  /*1550*/  FFMA.RM R8, R15, R13.reuse, R12.reuse ;  /* 0x0000000d0f087223 */ /* 0x180fe2000000400c */
[----:B------:R-:W-:Y:S02]  /*1560*/  ISETP.NE.AND P3, PT, R9, RZ, PT ;  /* 0x000000ff0900720c */ /* 0x000fe40003f65270 */
[----:B------:R-:W-:Y:S01]  /*1570*/  LOP3.LUT R7, R5, 0x7fffff, RZ, 0xc0, !PT ;  /* 0x007fffff05077812 */ /* 0x000fe200078ec0ff */
[----:B------:R-:W-:Y:S01]  /*1580*/  FFMA.RP R5, R15, R13, R12 ;  /* 0x0000000d0f057223 */ /* 0x000fe2000000800c */
[----:B------:R-:W-:Y:S01]  /*1590*/  ISETP.NE.AND P1, PT, R9, RZ, PT ;  /* 0x000000ff0900720c */ /* 0x000fe20003f25270 */
[----:B------:R-:W-:Y:S01]  /*15a0*/  IMAD.MOV R9, RZ, RZ, -R9 ;  /* 0x000000ffff097224 */ /* 0x000fe200078e0a09 */
[----:B------:R-:W-:-:S02]  /*15b0*/  LOP3.LUT R7, R7, 0x800000, RZ, 0xfc, !PT ;  /* 0x0080000007077812 */ /* 0x000fc400078efcff */
[----:B------:R-:W-:Y:S02]  /*15c0*/  FSETP.NEU.FTZ.AND P0, PT, R5, R8, PT ;  /* 0x000000080500720b */ /* 0x000fe40003f1d000 */
[----:B------:R-:W-:Y:S02]  /*15d0*/  SHF.L.U32 R10, R7, R10, RZ ;  /* 0x0000000a070a7219 */ /* 0x000fe400000006ff */
[----:B------:R-:W-:Y:S02]  /*15e0*/  SEL R8, R9, RZ, P3 ;  /* 0x000000ff09087207 */ /* 0x000fe40001800000 */
[----:B------:R-:W-:Y:S02]  /*15f0*/  ISETP.NE.AND P1, PT, R10, RZ, P1 ;  /* 0x000000ff0a00720c */ /* 0x000fe40000f25270 */
[----:B------:R-:W-:Y:S02]  /*1600*/  SHF.R.U32.HI R8, RZ, R8, R7 ;  /* 0x00000008ff087219 */ /* 0x000fe40000011607 */
[----:B------:R-:W-:-:S02]  /*1610*/  PLOP3.LUT P0, PT, P0, P1, PT, 0xf8, 0x8f ;  /* 0x00000000008f781c */ /* 0x000fc40000703f70 */
[----:B------:R-:W-:Y:S02]  /*1620*/  SHF.R.U32.HI R10, RZ, 0x1, R8 ;  /* 0x00000001ff0a7819 */ /* 0x000fe40000011608 */
[----:B------:R-:W-:-:S04]  /*1630*/  SEL R5, RZ, 0x1, !P0 ;  /* 0x00000001ff057807 */ /* 0x000fc80004000000 */
[----:B------:R-:W-:-:S04]  /*1640*/  LOP3.LUT R5, R5, 0x1, R10, 0xf8, !PT ;  /* 0x0000000105057812 */ /* 0x000fc800078ef80a */
[----:B------:R-:W-:-:S05]  /*1650*/  LOP3.LUT R5, R5, R8, RZ, 0xc0, !PT ;  /* 0x0000000805057212 */ /* 0x000fca00078ec0ff */
[----:B------:R-:W-:-:S05]  /*1660*/  IMAD.IADD R5, R10, 0x1, R5 ;  /* 0x000000010a057824 */ /* 0x000fca00078e0205 */
[----:B------:R-:W-:Y:S01]  /*1670*/  LOP3.LUT R4, R5, R4, RZ, 0xfc, !PT ;  /* 0x0000000405047212 */ /* 0x000fe200078efcff */
[----:B------:R-:W-:Y:S06]  /*1680*/  BRA `(.L_x_28) ;  /* 0x0000000000107947 */ /* 0x000fec0003800000 */
.L_x_27:
[----:B------:R-:W-:-:S04]  /*1690*/  LOP3.LUT R4, R4, 0x80000000, RZ, 0xc0, !PT ;  /* 0x8000000004047812 */ /* 0x000fc800078ec0ff */
[----:B------:R-:W-:Y:S01]  /*16a0*/  LOP3.LUT R4, R4, 0x7f800000, RZ, 0xfc, !PT ;  /* 0x7f80000004047812 */ /* 0x000fe200078efcff */
[----:B------:R-:W-:Y:S06]  /*16b0*/  BRA `(.L_x_28) ;  /* 0x0000000000047947 */ /* 0x000fec0003800000 */
.L_x_26:
[----:B------:R-:W-:-:S07]  /*16c0*/  IMAD R4, R8, 0x800000, R4 ;  /* 0x0080000008047824 */ /* 0x000fce00078e0204 */
.L_x_28:
[----:B------:R-:W-:Y:S05]  /*16d0*/  BSYNC.RECONVERGENT B2 ;  /* 0x0000000000027941 */ /* 0x000fea0003800200 */
.L_x_25:
[----:B------:R-:W-:Y:S05]  /*16e0*/  BRA `(.L_x_29) ;  /* 0x0000000000207947 */ /* 0x000fea0003800000 */
.L_x_24:
[----:B------:R-:W-:-:S04]  /*16f0*/  LOP3.LUT R4, R9, 0x80000000, R8, 0x48, !PT ;  /* 0x8000000009047812 */ /* 0x000fc800078e4808 */
[----:B------:R-:W-:Y:S01]  /*1700*/  LOP3.LUT R4, R4, 0x7f800000, RZ, 0xfc, !PT ;  /* 0x7f80000004047812 */ /* 0x000fe200078efcff */
[----:B------:R-:W-:Y:S06]  /*1710*/  BRA `(.L_x_29) ;  /* 0x0000000000147947 */ /* 0x000fec0003800000 */
.L_x_23:
[----:B------:R-:W-:Y:S01]  /*1720*/  LOP3.LUT R4, R9, 0x80000000, R8, 0x48, !PT ;  /* 0x8000000009047812 */ /* 0x000fe200078e4808 */
[----:B------:R-:W-:Y:S06]  /*1730*/  BRA `(.L_x_29) ;  /* 0x00000000000c7947 */ /* 0x000fec0003800000 */
.L_x_22:
[----:B------:R-:W0:Y:S01]  /*1740*/  MUFU.RSQ R4, -QNAN ;  /* 0xffc0000000047908 */ /* 0x000e220000001400 */
[----:B------:R-:W-:Y:S05]  /*1750*/  BRA `(.L_x_29) ;  /* 0x0000000000047947 */ /* 0x000fea0003800000 */
.L_x_21:
[----:B------:R-:W-:-:S07]  /*1760*/  FADD.FTZ R4, R4, R16 ;  /* 0x0000001004047221 */ /* 0x000fce0000010000 */
.L_x_29:
[----:B------:R-:W-:Y:S05]  /*1770*/  BSYNC.RECONVERGENT B1 ;  /* 0x0000000000017941 */ /* 0x000fea0003800200 */
.L_x_19:
[----:B------:R-:W-:-:S04]  /*1780*/  IMAD.MOV.U32 R7, RZ, RZ, 0x0 ;  /* 0x00000000ff077424 */ /* 0x000fc800078e00ff */
[----:B0-----:R-:W-:Y:S05]  /*1790*/  RET.REL.NODEC R6 `(_Z23rotary_embedding_kerneliiP6__halfS0_ii) ;  /* 0xffffffe806187950 */ /* 0x001fea0003c3ffff */
        .type           $_Z23rotary_embedding_kerneliiP6__halfS0_ii$__internal_trig_reduction_slowpathd,@function
        .size           $_Z23rotary_embedding_kerneliiP6__halfS0_ii$__internal_trig_reduction_slowpathd,(.L_x_144 - $_Z23rotary_embedding_kerneliiP6__halfS0_ii$__internal_trig_reduction_slowpathd)
$_Z23rotary_embedding_kerneliiP6__halfS0_ii$__internal_trig_reduction_slowpathd:
[--C-:B------:R-:W-:Y:S01]  /*17a0*/  SHF.R.U32.HI R12, RZ, 0x14, R14.reuse ;  /* 0x00000014ff0c7819 */ /* 0x100fe2000001160e */
[----:B------:R-:W-:Y:S02]  /*17b0*/  IMAD.MOV.U32 R7, RZ, RZ, R14 ;  /* 0x000000ffff077224 */ /* 0x000fe400078e000e */
[----:B------:R-:W-:Y:S01]  /*17c0*/  IMAD.MOV.U32 R4, RZ, RZ, RZ ;  /* 0x000000ffff047224 */ /* 0x000fe200078e00ff */
[----:B------:R-:W-:-:S04]  /*17d0*/  LOP3.LUT R5, R12, 0x7ff, RZ, 0xc0, !PT ;  /* 0x000007ff0c057812 */ /* 0x000fc800078ec0ff */
[----:B------:R-:W-:-:S13]  /*17e0*/  ISETP.NE.AND P0, PT, R5, 0x7ff, PT ;  /* 0x000007ff0500780c */ /* 0x000fda0003f05270 */
[----:B------:R-:W-:Y:S05]  /*17f0*/  @!P0 BRA `(.L_x_30) ;  /* 0x0000000800688947 */ /* 0x000fea0003800000 */
[----:B------:R-:W-:Y:S01]  /*1800*/  VIADD R4, R5, 0xfffffc00 ;  /* 0xfffffc0005047836 */ /* 0x000fe20000000000 */
[----:B------:R-:W-:Y:S01]  /*1810*/  BSSY.RECONVERGENT B2, `(.L_x_31) ;  /* 0x0000034000027945 */ /* 0x000fe20003800200 */
[----:B------:R-:W-:-:S03]  /*1820*/  CS2R R8, SRZ ;  /* 0x0000000000087805 */ /* 0x000fc6000001ff00 */
[----:B------:R-:W-:Y:S02]  /*1830*/  SHF.R.U32.HI R10, RZ, 0x6, R4 ;  /* 0x00000006ff0a7819 */ /* 0x000fe40000011604 */
[----:B------:R-:W-:Y:S02]  /*1840*/  ISETP.GE.U32.AND P0, PT, R4, 0x80, PT ;  /* 0x000000800400780c */ /* 0x000fe40003f06070 */
[C---:B------:R-:W-:Y:S02]  /*1850*/  IADD3 R4, PT, PT, -R10.reuse, 0x13, RZ ;  /* 0x000000130a047810 */ /* 0x040fe40007ffe1ff */
[----:B------:R-:W-:Y:S02]  /*1860*/  IADD3 R11, PT, PT, -R10, 0xf, RZ ;  /* 0x0000000f0a0b7810 */ /* 0x000fe40007ffe1ff */
[----:B------:R-:W-:-:S04]  /*1870*/  SEL R13, R4, 0x12, P0 ;  /* 0x00000012040d7807 */ /* 0x000fc80000000000 */
[----:B------:R-:W-:-:S13]  /*1880*/  ISETP.GE.AND P0, PT, R11, R13, PT ;  /* 0x0000000d0b00720c */ /* 0x000fda0003f06270 */
[----:B------:R-:W-:Y:S05]  /*1890*/  @P0 BRA `(.L_x_32) ;  /* 0x0000000000ac0947 */ /* 0x000fea0003800000 */
[----:B------:R-:W0:Y:S01]  /*18a0*/  LDC.64 R4, c[0x0][0x358] ;  /* 0x0000d600ff047b82 */ /* 0x000e220000000a00 */
[C---:B------:R-:W-:Y:S01]  /*18b0*/  SHF.L.U64.HI R23, R6.reuse, 0xb, R7 ;  /* 0x0000000b06177819 */ /* 0x040fe20000010207 */
[----:B------:R-:W-:Y:S01]  /*18c0*/  BSSY.RECONVERGENT B3, `(.L_x_33) ;  /* 0x0000022000037945 */ /* 0x000fe20003800200 */
[----:B------:R-:W-:Y:S01]  /*18d0*/  IADD3 R10, PT, PT, RZ, -R10, -R13 ;  /* 0x8000000aff0a7210 */ /* 0x000fe20007ffe80d */
[----:B------:R-:W-:Y:S01]  /*18e0*/  IMAD.SHL.U32 R13, R6, 0x800, RZ ;  /* 0x00000800060d7824 */ /* 0x000fe200078e00ff */
[----:B------:R-:W-:Y:S01]  /*18f0*/  CS2R R8, SRZ ;  /* 0x0000000000087805 */ /* 0x000fe2000001ff00 */
[----:B------:R-:W-:Y:S01]  /*1900*/  IMAD.MOV.U32 R15, RZ, RZ, RZ ;  /* 0x000000ffff0f7224 */ /* 0x000fe200078e00ff */
[----:B------:R-:W-:-:S07]  /*1910*/  LOP3.LUT R23, R23, 0x80000000, RZ, 0xfc, !PT ;  /* 0x8000000017177812 */ /* 0x000fce00078efcff */
.L_x_34:
[----:B------:R-:W1:Y:S01]  /*1920*/  LDC.64 R6, c[0x4][RZ] ;  /* 0x01000000ff067b82 */ /* 0x000e620000000a00 */
[----:B0-----:R-:W-:Y:S02]  /*1930*/  R2UR UR8, R4 ;  /* 0x00000000040872ca */ /* 0x001fe400000e0000 */
[----:B------:R-:W-:Y:S01]  /*1940*/  R2UR UR9, R5 ;  /* 0x00000000050972ca */ /* 0x000fe200000e0000 */
[----:B-1----:R-:W-:-:S12]  /*1950*/  IMAD.WIDE R6, R11, 0x8, R6 ;  /* 0x000000080b067825 */ /* 0x002fd800078e0206 */
[----:B------:R-:W2:Y:S01]  /*1960*/  LDG.E.64.CONSTANT R6, desc[UR8][R6.64] ;  /* 0x0000000806067981 */ /* 0x000ea2000c1e9b00 */
[----:B------:R-:W-:Y:S02]  /*1970*/  VIADD R10, R10, 0x1 ;  /* 0x000000010a0a7836 */ /* 0x000fe40000000000 */
[----:B------:R-:W-:Y:S02]  /*1980*/  VIADD R11, R11, 0x1 ;  /* 0x000000010b0b7836 */ /* 0x000fe40000000000 */
[----:B--2---:R-:W-:-:S04]  /*1990*/  IMAD.WIDE.U32 R8, P3, R6, R13, R8 ;  /* 0x0000000d06087225 */ /* 0x004fc80007860008 */
[C---:B------:R-:W-:Y:S02]  /*19a0*/  IMAD R25, R6.reuse, R23, RZ ;  /* 0x0000001706197224 */ /* 0x040fe400078e02ff */
[----:B------:R-:W-:Y:S02]  /*19b0*/  IMAD R24, R7, R13, RZ ;  /* 0x0000000d07187224 */ /* 0x000fe400078e02ff */
[----:B------:R-:W-:Y:S01]  /*19c0*/  IMAD.HI.U32 R27, R6, R23, RZ ;  /* 0x00000017061b7227 */ /* 0x000fe200078e00ff */
[----:B------:R-:W-:-:S03]  /*19d0*/  IADD3 R9, P0, PT, R25, R9, RZ ;  /* 0x0000000919097210 */ /* 0x000fc60007f1e0ff */
[----:B------:R-:W-:Y:S01]  /*19e0*/  IMAD.X R27, RZ, RZ, R27, P3 ;  /* 0x000000ffff1b7224 */ /* 0x000fe200018e061b */
[----:B------:R-:W-:Y:S01]  /*19f0*/  IADD3 R9, P1, PT, R24, R9, RZ ;  /* 0x0000000918097210 */ /* 0x000fe20007f3e0ff */
[----:B------:R-:W-:-:S04]  /*1a00*/  IMAD.HI.U32 R24, R7, R13, RZ ;  /* 0x0000000d07187227 */ /* 0x000fc800078e00ff */
[----:B------:R-:W-:Y:S01]  /*1a10*/  IMAD.HI.U32 R6, R7, R23, RZ ;  /* 0x0000001707067227 */ /* 0x000fe200078e00ff */
[----:B------:R-:W-:-:S03]  /*1a20*/  IADD3.X R24, P0, PT, R24, R27, RZ, P0, !PT ;  /* 0x0000001b18187210 */ /* 0x000fc6000071e4ff */
[----:B------:R-:W-:Y:S02]  /*1a30*/  IMAD R7, R7, R23, RZ ;  /* 0x0000001707077224 */ /* 0x000fe400078e02ff */
[----:B------:R-:W-:Y:S01]  /*1a40*/  IMAD.X R6, RZ, RZ, R6, P0 ;  /* 0x000000ffff067224 */ /* 0x000fe200000e0606 */
[----:B------:R-:W-:Y:S01]  /*1a50*/  ISETP.NE.AND P0, PT, R10, -0xf, PT ;  /* 0xfffffff10a00780c */ /* 0x000fe20003f05270 */
[----:B------:R-:W-:Y:S01]  /*1a60*/  IMAD R25, R15, 0x8, R1 ;  /* 0x000000080f197824 */ /* 0x000fe200078e0201 */
[----:B------:R-:W-:Y:S01]  /*1a70*/  IADD3.X R24, P1, PT, R7, R24, RZ, P1, !PT ;  /* 0x0000001807187210 */ /* 0x000fe20000f3e4ff */
[----:B------:R-:W-:-:S03]  /*1a80*/  VIADD R15, R15, 0x1 ;  /* 0x000000010f0f7836 */ /* 0x000fc60000000000 */
[----:B------:R0:W-:Y:S01]  /*1a90*/  STL.64 [R25], R8 ;  /* 0x0000000819007387 */ /* 0x0001e20000100a00 */
[----:B------:R-:W-:Y:S02]  /*1aa0*/  IMAD.X R7, RZ, RZ, R6, P1 ;  /* 0x000000ffff077224 */ /* 0x000fe400008e0606 */
[----:B0-----:R-:W-:Y:S02]  /*1ab0*/  IMAD.MOV.U32 R8, RZ, RZ, R24 ;  /* 0x000000ffff087224 */ /* 0x001fe400078e0018 */
[----:B------:R-:W-:Y:S02]  /*1ac0*/  IMAD.MOV.U32 R9, RZ, RZ, R7 ;  /* 0x000000ffff097224 */ /* 0x000fe400078e0007 */
[----:B------:R-:W-:Y:S05]  /*1ad0*/  @P0 BRA `(.L_x_34) ;  /* 0xfffffffc00900947 */ /* 0x000fea000383ffff */
[----:B------:R-:W-:Y:S05]  /*1ae0*/  BSYNC.RECONVERGENT B3 ;  /* 0x0000000000037941 */ /* 0x000fea0003800200 */
.L_x_33:
[----:B------:R-:W-:-:S05]  /*1af0*/  LOP3.LUT R4, R12, 0x7ff, RZ, 0xc0, !PT ;  /* 0x000007ff0c047812 */ /* 0x000fca00078ec0ff */
[----:B------:R-:W-:-:S05]  /*1b00*/  VIADD R4, R4, 0xfffffc00 ;  /* 0xfffffc0004047836 */ /* 0x000fca0000000000 */
[----:B------:R-:W-:Y:S02]  /*1b10*/  SHF.R.U32.HI R5, RZ, 0x6, R4 ;  /* 0x00000006ff057819 */ /* 0x000fe40000011604 */
[----:B------:R-:W-:Y:S02]  /*1b20*/  ISETP.GE.U32.AND P0, PT, R4, 0x80, PT ;  /* 0x000000800400780c */ /* 0x000fe40003f06070 */
[----:B------:R-:W-:-:S04]  /*1b30*/  IADD3 R5, PT, PT, -R5, 0x13, RZ ;  /* 0x0000001305057810 */ /* 0x000fc80007ffe1ff */
[----:B------:R-:W-:-:S07]  /*1b40*/  SEL R11, R5, 0x12, P0 ;  /* 0x00000012050b7807 */ /* 0x000fce0000000000 */
.L_x_32:
[----:B------:R-:W-:Y:S05]  /*1b50*/  BSYNC.RECONVERGENT B2 ;  /* 0x0000000000027941 */ /* 0x000fea0003800200 */
.L_x_31:
[C---:B------:R-:W-:Y:S02]  /*1b60*/  LOP3.LUT R4, R12.reuse, 0x7ff, RZ, 0xc0, !PT ;  /* 0x000007ff0c047812 */ /* 0x040fe400078ec0ff */
[----:B------:R-:W-:-:S03]  /*1b70*/  LOP3.LUT P0, R27, R12, 0x3f, RZ, 0xc0, !PT ;  /* 0x0000003f0c1b7812 */ /* 0x000fc6000780c0ff */
[----:B------:R-:W-:-:S05]  /*1b80*/  VIADD R4, R4, 0xfffffc00 ;  /* 0xfffffc0004047836 */ /* 0x000fca0000000000 */
[----:B------:R-:W-:-:S05]  /*1b90*/  SHF.R.U32.HI R4, RZ, 0x6, R4 ;  /* 0x00000006ff047819 */ /* 0x000fca0000011604 */
[----:B------:R-:W-:-:S04]  /*1ba0*/  IMAD.IADD R4, R4, 0x1, R11 ;  /* 0x0000000104047824 */ /* 0x000fc800078e020b */
[----:B------:R-:W-:-:S05]  /*1bb0*/  IMAD.U32 R29, R4, 0x8, R1 ;  /* 0x00000008041d7824 */ /* 0x000fca00078e0001 */
[----:B------:R0:W-:Y:S04]  /*1bc0*/  STL.64 [R29+-0x78], R8 ;  /* 0xffff88081d007387 */ /* 0x0001e80000100a00 */
[----:B------:R-:W2:Y:S04]  /*1bd0*/  @P0 LDL.64 R12, [R1+0x8] ;  /* 0x00000800010c0983 */ /* 0x000ea80000100a00 */
[----:B------:R-:W3:Y:S04]  /*1be0*/  LDL.64 R6, [R1+0x10] ;  /* 0x0000100001067983 */ /* 0x000ee80000100a00 */
[----:B------:R-:W4:Y:S01]  /*1bf0*/  LDL.64 R4, [R1+0x18] ;  /* 0x0000180001047983 */ /* 0x000f220000100a00 */
[----:B------:R-:W-:Y:S01]  /*1c00*/  @P0 LOP3.LUT R10, R27, 0x3f, RZ, 0x3c, !PT ;  /* 0x0000003f1b0a0812 */ /* 0x000fe200078e3cff */
[----:B------:R-:W-:Y:S01]  /*1c10*/  BSSY.RECONVERGENT B2, `(.L_x_35) ;  /* 0x0000034000027945 */ /* 0x000fe20003800200 */
[----:B--2---:R-:W-:-:S02]  /*1c20*/  @P0 SHF.R.U64 R11, R12, 0x1, R13 ;  /* 0x000000010c0b0819 */ /* 0x004fc4000000120d */
[----:B------:R-:W-:Y:S02]  /*1c30*/  @P0 SHF.R.U32.HI R13, RZ, 0x1, R13 ;  /* 0x00000001ff0d0819 */ /* 0x000fe4000001160d */
[CC--:B---3--:R-:W-:Y:S02]  /*1c40*/  @P0 SHF.L.U32 R15, R6.reuse, R27.reuse, RZ ;  /* 0x0000001b060f0219 */ /* 0x0c8fe400000006ff */
[----:B0-----:R-:W-:Y:S02]  /*1c50*/  @P0 SHF.R.U64 R8, R11, R10, R13 ;  /* 0x0000000a0b080219 */ /* 0x001fe4000000120d */
[--C-:B------:R-:W-:Y:S02]  /*1c60*/  @P0 SHF.R.U32.HI R25, RZ, 0x1, R7.reuse ;  /* 0x00000001ff190819 */ /* 0x100fe40000011607 */
[C-C-:B------:R-:W-:Y:S02]  /*1c70*/  @P0 SHF.R.U64 R23, R6.reuse, 0x1, R7.reuse ;  /* 0x0000000106170819 */ /* 0x140fe40000001207 */
[----:B------:R-:W-:-:S02]  /*1c80*/  @P0 SHF.L.U64.HI R12, R6, R27, R7 ;  /* 0x0000001b060c0219 */ /* 0x000fc40000010207 */
[----:B------:R-:W-:Y:S02]  /*1c90*/  @P0 SHF.R.U32.HI R9, RZ, R10, R13 ;  /* 0x0000000aff090219 */ /* 0x000fe4000001160d */
[----:B------:R-:W-:Y:S02]  /*1ca0*/  @P0 LOP3.LUT R6, R15, R8, RZ, 0xfc, !PT ;  /* 0x000000080f060212 */ /* 0x000fe400078efcff */
[----:B----4-:R-:W-:Y:S02]  /*1cb0*/  @P0 SHF.L.U32 R11, R4, R27, RZ ;  /* 0x0000001b040b0219 */ /* 0x010fe400000006ff */
[----:B------:R-:W-:Y:S02]  /*1cc0*/  @P0 SHF.R.U64 R24, R23, R10, R25 ;  /* 0x0000000a17180219 */ /* 0x000fe40000001219 */
[----:B------:R-:W-:Y:S01]  /*1cd0*/  @P0 LOP3.LUT R7, R12, R9, RZ, 0xfc, !PT ;  /* 0x000000090c070212 */ /* 0x000fe200078efcff */
[----:B------:R-:W-:Y:S01]  /*1ce0*/  IMAD.SHL.U32 R9, R6, 0x4, RZ ;  /* 0x0000000406097824 */ /* 0x000fe200078e00ff */
[----:B------:R-:W-:-:S02]  /*1cf0*/  @P0 SHF.L.U64.HI R27, R4, R27, R5 ;  /* 0x0000001b041b0219 */ /* 0x000fc40000010205 */
[----:B------:R-:W-:Y:S02]  /*1d00*/  @P0 SHF.R.U32.HI R10, RZ, R10, R25 ;  /* 0x0000000aff0a0219 */ /* 0x000fe40000011619 */
[----:B------:R-:W-:Y:S02]  /*1d10*/  @P0 LOP3.LUT R4, R11, R24, RZ, 0xfc, !PT ;  /* 0x000000180b040212 */ /* 0x000fe400078efcff */
[----:B------:R-:W-:Y:S02]  /*1d20*/  SHF.L.U64.HI R6, R6, 0x2, R7 ;  /* 0x0000000206067819 */ /* 0x000fe40000010207 */
[----:B------:R-:W-:Y:S02]  /*1d30*/  @P0 LOP3.LUT R5, R27, R10, RZ, 0xfc, !PT ;  /* 0x0000000a1b050212 */ /* 0x000fe400078efcff */
[----:B------:R-:W-:Y:S02]  /*1d40*/  SHF.L.W.U32.HI R7, R7, 0x2, R4 ;  /* 0x0000000207077819 */ /* 0x000fe40000010e04 */
[----:B------:R-:W-:-:S02]  /*1d50*/  IADD3 RZ, P0, PT, RZ, -R9, RZ ;  /* 0x80000009ffff7210 */ /* 0x000fc40007f1e0ff */
[----:B------:R-:W-:Y:S02]  /*1d60*/  LOP3.LUT R8, RZ, R6, RZ, 0x33, !PT ;  /* 0x00000006ff087212 */ /* 0x000fe400078e33ff */
[----:B------:R-:W-:Y:S02]  /*1d70*/  SHF.L.W.U32.HI R4, R4, 0x2, R5 ;  /* 0x0000000204047819 */ /* 0x000fe40000010e05 */
[----:B------:R-:W-:Y:S02]  /*1d80*/  LOP3.LUT R10, RZ, R7, RZ, 0x33, !PT ;  /* 0x00000007ff0a7212 */ /* 0x000fe400078e33ff */
[----:B------:R-:W-:Y:S02]  /*1d90*/  IADD3.X R13, P0, PT, RZ, R8, RZ, P0, !PT ;  /* 0x00000008ff0d7210 */ /* 0x000fe4000071e4ff */
[----:B------:R-:W-:Y:S02]  /*1da0*/  LOP3.LUT R8, RZ, R4, RZ, 0x33, !PT ;  /* 0x00000004ff087212 */ /* 0x000fe400078e33ff */
[----:B------:R-:W-:-:S02]  /*1db0*/  IADD3.X R10, P1, PT, RZ, R10, RZ, P0, !PT ;  /* 0x0000000aff0a7210 */ /* 0x000fc4000073e4ff */
[----:B------:R-:W-:-:S03]  /*1dc0*/  ISETP.GT.U32.AND P3, PT, R7, -0x1, PT ;  /* 0xffffffff0700780c */ /* 0x000fc60003f64070 */
[----:B------:R-:W-:Y:S01]  /*1dd0*/  IMAD.X R11, RZ, RZ, R8, P1 ;  /* 0x000000ffff0b7224 */ /* 0x000fe200008e0608 */
[----:B------:R-:W-:-:S04]  /*1de0*/  ISETP.GT.AND.EX P0, PT, R4, -0x1, PT, P3 ;  /* 0xffffffff0400780c */ /* 0x000fc80003f04330 */
[----:B------:R-:W-:Y:S02]  /*1df0*/  SEL R8, R4, R11, P0 ;  /* 0x0000000b04087207 */ /* 0x000fe40000000000 */
[----:B------:R-:W-:Y:S02]  /*1e00*/  SEL R11, R7, R10, P0 ;  /* 0x0000000a070b7207 */ /* 0x000fe40000000000 */
[----:B------:R-:W-:Y:S02]  /*1e10*/  ISETP.NE.U32.AND P1, PT, R8, RZ, PT ;  /* 0x000000ff0800720c */ /* 0x000fe40003f25070 */
[----:B------:R-:W-:Y:S02]  /*1e20*/  SEL R24, R6, R13, P0 ;  /* 0x0000000d06187207 */ /* 0x000fe40000000000 */
[----:B------:R-:W-:Y:S01]  /*1e30*/  SEL R7, R11, R8, !P1 ;  /* 0x000000080b077207 */ /* 0x000fe20004800000 */
[----:B------:R-:W-:-:S05]  /*1e40*/  @!P0 IMAD.MOV R9, RZ, RZ, -R9 ;  /* 0x000000ffff098224 */ /* 0x000fca00078e0a09 */
[----:B------:R-:W0:Y:S02]  /*1e50*/  FLO.U32 R7, R7 ;  /* 0x0000000700077300 */ /* 0x000e2400000e0000 */
[C---:B0-----:R-:W-:Y:S02]  /*1e60*/  IADD3 R12, PT, PT, -R7.reuse, 0x1f, RZ ;  /* 0x0000001f070c7810 */ /* 0x041fe40007ffe1ff */
[----:B------:R-:W-:-:S03]  /*1e70*/  IADD3 R10, PT, PT, -R7, 0x3f, RZ ;  /* 0x0000003f070a7810 */ /* 0x000fc60007ffe1ff */
[----:B------:R-:W-:-:S05]  /*1e80*/  @P1 IMAD.MOV R10, RZ, RZ, R12 ;  /* 0x000000ffff0a1224 */ /* 0x000fca00078e020c */
[----:B------:R-:W-:-:S13]  /*1e90*/  ISETP.NE.AND P1, PT, R10, RZ, PT ;  /* 0x000000ff0a00720c */ /* 0x000fda0003f25270 */
[----:B------:R-:W-:Y:S05]  /*1ea0*/  @!P1 BRA `(.L_x_36) ;  /* 0x0000000000289947 */ /* 0x000fea0003800000 */
[C---:B------:R-:W-:Y:S02]  /*1eb0*/  LOP3.LUT R6, R10.reuse, 0x3f, RZ, 0xc0, !PT ;  /* 0x0000003f0a067812 */ /* 0x040fe400078ec0ff */
[--C-:B------:R-:W-:Y:S02]  /*1ec0*/  SHF.R.U64 R12, R9, 0x1, R24.reuse ;  /* 0x00000001090c7819 */ /* 0x100fe40000001218 */
[----:B------:R-:W-:Y:S02]  /*1ed0*/  SHF.R.U32.HI R24, RZ, 0x1, R24 ;  /* 0x00000001ff187819 */ /* 0x000fe40000011618 */
[----:B------:R-:W-:Y:S02]  /*1ee0*/  LOP3.LUT R7, R10, 0x3f, RZ, 0xc, !PT ;  /* 0x0000003f0a077812 */ /* 0x000fe400078e0cff */
[CC--:B------:R-:W-:Y:S02]  /*1ef0*/  SHF.L.U64.HI R8, R11.reuse, R6.reuse, R8 ;  /* 0x000000060b087219 */ /* 0x0c0fe40000010208 */
[----:B------:R-:W-:-:S02]  /*1f00*/  SHF.L.U32 R6, R11, R6, RZ ;  /* 0x000000060b067219 */ /* 0x000fc400000006ff */
[-CC-:B------:R-:W-:Y:S02]  /*1f10*/  SHF.R.U64 R11, R12, R7.reuse, R24.reuse ;  /* 0x000000070c0b7219 */ /* 0x180fe40000001218 */
[----:B------:R-:W-:Y:S02]  /*1f20*/  SHF.R.U32.HI R7, RZ, R7, R24 ;  /* 0x00000007ff077219 */ /* 0x000fe40000011618 */
[----:B------:R-:W-:Y:S02]  /*1f30*/  LOP3.LUT R11, R6, R11, RZ, 0xfc, !PT ;  /* 0x0000000b060b7212 */ /* 0x000fe400078efcff */
[----:B------:R-:W-:-:S07]  /*1f40*/  LOP3.LUT R8, R8, R7, RZ, 0xfc, !PT ;  /* 0x0000000708087212 */ /* 0x000fce00078efcff */
.L_x_36:
[----:B------:R-:W-:Y:S05]  /*1f50*/  BSYNC.RECONVERGENT B2 ;  /* 0x0000000000027941 */ /* 0x000fea0003800200 */
.L_x_35:
[----:B------:R-:W-:-:S04]  /*1f60*/  IMAD.WIDE.U32 R12, R11, 0x2168c235, RZ ;  /* 0x2168c2350b0c7825 */ /* 0x000fc800078e00ff */
[----:B------:R-:W-:Y:S01]  /*1f70*/  IMAD.MOV.U32 R6, RZ, RZ, R13 ;  /* 0x000000ffff067224 */ /* 0x000fe200078e000d */
[----:B------:R-:W-:Y:S01]  /*1f80*/  IADD3 RZ, P1, PT, R12, R12, RZ ;  /* 0x0000000c0cff7210 */ /* 0x000fe20007f3e0ff */
[----:B------:R-:W-:Y:S02]  /*1f90*/  IMAD.MOV.U32 R7, RZ, RZ, RZ ;  /* 0x000000ffff077224 */ /* 0x000fe400078e00ff */
[----:B------:R-:W-:-:S04]  /*1fa0*/  IMAD.HI.U32 R9, R8, -0x36f0255e, RZ ;  /* 0xc90fdaa208097827 */ /* 0x000fc800078e00ff */
[----:B------:R-:W-:-:S04]  /*1fb0*/  IMAD.WIDE.U32 R6, R11, -0x36f0255e, R6 ;  /* 0xc90fdaa20b067825 */ /* 0x000fc800078e0006 */
[C---:B------:R-:W-:Y:S02]  /*1fc0*/  IMAD R11, R8.reuse, -0x36f0255e, RZ ;  /* 0xc90fdaa2080b7824 */ /* 0x040fe400078e02ff */
[----:B------:R-:W-:-:S04]  /*1fd0*/  IMAD.WIDE.U32 R6, P3, R8, 0x2168c235, R6 ;  /* 0x2168c23508067825 */ /* 0x000fc80007860006 */
[----:B------:R-:W-:Y:S01]  /*1fe0*/  IMAD.X R8, RZ, RZ, R9, P3 ;  /* 0x000000ffff087224 */ /* 0x000fe200018e0609 */
[----:B------:R-:W-:Y:S02]  /*1ff0*/  IADD3 R7, P3, PT, R11, R7, RZ ;  /* 0x000000070b077210 */ /* 0x000fe40007f7e0ff */
[----:B------:R-:W-:Y:S02]  /*2000*/  IADD3.X RZ, P1, PT, R6, R6, RZ, P1, !PT ;  /* 0x0000000606ff7210 */ /* 0x000fe40000f3e4ff */
[C---:B------:R-:W-:Y:S01]  /*2010*/  ISETP.GT.U32.AND P4, PT, R7.reuse, RZ, PT ;  /* 0x000000ff0700720c */ /* 0x040fe20003f84070 */
[----:B------:R-:W-:Y:S01]  /*2020*/  IMAD.X R8, RZ, RZ, R8, P3 ;  /* 0x000000ffff087224 */ /* 0x000fe200018e0608 */
[----:B------:R-:W-:-:S04]  /*2030*/  IADD3.X R6, P3, PT, R7, R7, RZ, P1, !PT ;  /* 0x0000000707067210 */ /* 0x000fc80000f7e4ff */
[C---:B------:R-:W-:Y:S01]  /*2040*/  ISETP.GT.AND.EX P1, PT, R8.reuse, RZ, PT, P4 ;  /* 0x000000ff0800720c */ /* 0x040fe20003f24340 */
[----:B------:R-:W-:-:S03]  /*2050*/  IMAD.X R9, R8, 0x1, R8, P3 ;  /* 0x0000000108097824 */ /* 0x000fc600018e0608 */
[----:B------:R-:W-:Y:S02]  /*2060*/  SEL R6, R6, R7, P1 ;  /* 0x0000000706067207 */ /* 0x000fe40000800000 */
[----:B------:R-:W-:Y:S02]  /*2070*/  SEL R9, R9, R8, P1 ;  /* 0x0000000809097207 */ /* 0x000fe40000800000 */
[----:B------:R-:W-:Y:S02]  /*2080*/  IADD3 R6, P3, PT, R6, 0x1, RZ ;  /* 0x0000000106067810 */ /* 0x000fe40007f7e0ff */
[----:B------:R-:W-:Y:S02]  /*2090*/  SEL R11, RZ, 0xffffffff, !P1 ;  /* 0xffffffffff0b7807 */ /* 0x000fe40004800000 */
[----:B------:R-:W-:Y:S01]  /*20a0*/  LOP3.LUT P1, R7, R14, 0x80000000, RZ, 0xc0, !PT ;  /* 0x800000000e077812 */ /* 0x000fe2000782c0ff */
[----:B------:R-:W-:Y:S02]  /*20b0*/  IMAD.X R9, RZ, RZ, R9, P3 ;  /* 0x000000ffff097224 */ /* 0x000fe400018e0609 */
[----:B------:R-:W-:Y:S01]  /*20c0*/  IMAD.IADD R8, R11, 0x1, -R10 ;  /* 0x000000010b087824 */ /* 0x000fe200078e0a0a */
[----:B------:R-:W-:-:S02]  /*20d0*/  SHF.R.U32.HI R11, RZ, 0x1e, R5 ;  /* 0x0000001eff0b7819 */ /* 0x000fc40000011605 */
[----:B------:R-:W-:Y:S01]  /*20e0*/  SHF.R.U64 R6, R6, 0xa, R9 ;  /* 0x0000000a06067819 */ /* 0x000fe20000001209 */
[----:B------:R-:W-:Y:S01]  /*20f0*/  IMAD.SHL.U32 R8, R8, 0x100000, RZ ;  /* 0x0010000008087824 */ /* 0x000fe200078e00ff */
[----:B------:R-:W-:Y:S02]  /*2100*/  LEA.HI R4, R4, R11, RZ, 0x1 ;  /* 0x0000000b04047211 */ /* 0x000fe400078f08ff */
[----:B------:R-:W-:Y:S02]  /*2110*/  IADD3 R6, P3, PT, R6, 0x1, RZ ;  /* 0x0000000106067810 */ /* 0x000fe40007f7e0ff */
[----:B------:R-:W-:Y:S01]  /*2120*/  @!P0 LOP3.LUT R7, R7, 0x80000000, RZ, 0x3c, !PT ;  /* 0x8000000007078812 */ /* 0x000fe200078e3cff */
[----:B------:R-:W-:Y:S01]  /*2130*/  @P1 IMAD.MOV R4, RZ, RZ, -R4 ;  /* 0x000000ffff041224 */ /* 0x000fe200078e0a04 */
[----:B------:R-:W-:-:S04]  /*2140*/  LEA.HI.X R9, R9, RZ, RZ, 0x16, P3 ;  /* 0x000000ff09097211 */ /* 0x000fc800018fb4ff */
[--C-:B------:R-:W-:Y:S02]  /*2150*/  SHF.R.U64 R6, R6, 0x1, R9.reuse ;  /* 0x0000000106067819 */ /* 0x100fe40000001209 */
[----:B------:R-:W-:Y:S02]  /*2160*/  SHF.R.U32.HI R5, RZ, 0x1, R9 ;  /* 0x00000001ff057819 */ /* 0x000fe40000011609 */
[----:B------:R-:W-:-:S04]  /*2170*/  IADD3 R6, P3, P4, RZ, RZ, R6 ;  /* 0x000000ffff067210 */ /* 0x000fc80007c7e006 */
[----:B------:R-:W-:-:S04]  /*2180*/  IADD3.X R8, PT, PT, R8, 0x3fe00000, R5, P3, P4 ;  /* 0x3fe0000008087810 */ /* 0x000fc80001fe8405 */
[----:B------:R-:W-:-:S07]  /*2190*/  LOP3.LUT R7, R8, R7, RZ, 0xfc, !PT ;  /* 0x0000000708077212 */ /* 0x000fce00078efcff */
.L_x_30:
[----:B------:R-:W-:-:S04]  /*21a0*/  IMAD.MOV.U32 R23, RZ, RZ, 0x0 ;  /* 0x00000000ff177424 */ /* 0x000fc800078e00ff */
[----:B------:R-:W-:Y:S05]  /*21b0*/  RET.REL.NODEC R22 `(_Z23rotary_embedding_kerneliiP6__halfS0_ii) ;  /* 0xffffffdc16907950 */ /* 0x000fea0003c3ffff */
.L_x_37:
        /* <DEDUP_REMOVED lines=12> */
.L_x_144:


//--------------------- .text._Z31multihead_attention_fp16_kerneliP6__halfS0_S0_S0_iiiif --------------------------
	.section	.text._Z31multihead_attention_fp16_kerneliP6__halfS0_S0_S0_iiiif,"ax",@progbits
	.align	128
        .global         _Z31multihead_attention_fp16_kerneliP6__halfS0_S0_S0_iiiif
        .type           _Z31multihead_attention_fp16_kerneliP6__halfS0_S0_S0_iiiif,@function
        .size           _Z31multihead_attention_fp16_kerneliP6__halfS0_S0_S0_iiiif,(.L_x_145 - _Z31multihead_attention_fp16_kerneliP6__halfS0_S0_S0_iiiif)
        .other          _Z31multihead_attention_fp16_kerneliP6__halfS0_S0_S0_iiiif,@"STO_CUDA_ENTRY STV_DEFAULT"
_Z31multihead_attention_fp16_kerneliP6__halfS0_S0_S0_iiiif:
.text._Z31multihead_attention_fp16_kerneliP6__halfS0_S0_S0_iiiif:
[----:B------:R-:W-:Y:S01]  /*0000*/  LDC R1, c[0x0][0x37c] ;  /* 0x0000df00ff017b82 */ /* 0x000fe20000000800 */
[----:B------:R-:W0:Y:S01]  /*0010*/  S2R R23, SR_TID.X ;  /* 0x0000000000177919 */ /* 0x000e220000002100 */
[----:B------:R-:W1:Y:S06]  /*0020*/  LDCU UR4, c[0x0][0x380] ;  /* 0x00007000ff0477ac */ /* 0x000e6c0008000800 */
[----:B------:R-:W2:Y:S01]  /*0030*/  LDC R2, c[0x0][0x3b0] ;  /* 0x0000ec00ff027b82 */ /* 0x000ea20000000800 */
[----:B------:R-:W-:Y:S01]  /*0040*/  BSSY.RECONVERGENT B0, `(.L_x_38) ;  /* 0x0000158000007945 */ /* 0x000fe20003800200 */
[----:B------:R-:W2:Y:S01]  /*0050*/  S2R R20, SR_CTAID.X ;  /* 0x0000000000147919 */ /* 0x000ea20000002500 */
[----:B------:R-:W3:Y:S01]  /*0060*/  LDCU.64 UR8, c[0x0][0x358] ;  /* 0x00006b00ff0877ac */ /* 0x000ee20008000a00 */
[----:B------:R-:W-:Y:S01]  /*0070*/  IMAD.MOV.U32 R21, RZ, RZ, -0x800001 ;  /* 0xff7fffffff157424 */ /* 0x000fe200078e00ff */
[----:B------:R-:W4:Y:S01]  /*0080*/  LDCU.64 UR6, c[0x0][0x398] ;  /* 0x00007300ff0677ac */ /* 0x000f220008000a00 */
[----:B-1----:R-:W-:-:S05]  /*0090*/  IMAD.U32 R4, RZ, RZ, UR4 ;  /* 0x00000004ff047e24 */ /* 0x002fca000f8e00ff */
[----:B0-----:R-:W-:Y:S01]  /*00a0*/  ISETP.GT.AND P0, PT, R23, R4, PT ;  /* 0x000000041700720c */ /* 0x001fe20003f04270 */
[----:B--2---:R-:W-:-:S12]  /*00b0*/  IMAD R24, R20, R2, RZ ;  /* 0x0000000214187224 */ /* 0x004fd800078e02ff */
[----:B---34-:R-:W-:Y:S05]  /*00c0*/  @P0 BRA `(.L_x_39) ;  /* 0x00000014003c0947 */ /* 0x018fea0003800000 */
[----:B------:R-:W0:Y:S01]  /*00d0*/  LDC R3, c[0x0][0x360] ;  /* 0x0000d800ff037b82 */ /* 0x000e220000000800 */
[----:B------:R-:W-:-:S13]  /*00e0*/  ISETP.GE.AND P0, PT, R2, 0x1, PT ;  /* 0x000000010200780c */ /* 0x000fda0003f06270 */
[----:B------:R-:W-:Y:S05]  /*00f0*/  @!P0 BRA `(.L_x_40) ;  /* 0x0000001000fc8947 */ /* 0x000fea0003800000 */
[----:B------:R-:W1:Y:S01]  /*0100*/  LDC R9, c[0x0][0x3ac] ;  /* 0x0000eb00ff097b82 */ /* 0x000e620000000800 */
[----:B------:R-:W2:Y:S01]  /*0110*/  LDCU UR5, c[0x0][0x3b4] ;  /* 0x00007680ff0577ac */ /* 0x000ea20008000800 */
[----:B------:R-:W-:Y:S01]  /*0120*/  BSSY.RECONVERGENT B1, `(.L_x_41) ;  /* 0x000013b000017945 */ /* 0x000fe20003800200 */
[----:B------:R-:W-:Y:S01]  /*0130*/  MOV R21, 0xff7fffff ;  /* 0xff7fffff00157802 */ /* 0x000fe20000000f00 */
[----:B------:R-:W-:Y:S01]  /*0140*/  IMAD.MOV.U32 R22, RZ, RZ, R23 ;  /* 0x000000ffff167224 */ /* 0x000fe200078e0017 */
[----:B--2---:R-:W-:Y:S01]  /*0150*/  USHF.R.S32.HI UR4, URZ, 0x1f, UR5 ;  /* 0x0000001fff047899 */ /* 0x004fe20008011405 */
[----:B-1----:R-:W-:-:S04]  /*0160*/  IABS R7, R9 ;  /* 0x0000000900077213 */ /* 0x002fc80000000000 */
[----:B------:R-:W1:Y:S08]  /*0170*/  I2F.RP R0, R7 ;  /* 0x0000000700007306 */ /* 0x000e700000209400 */
[----:B-1----:R-:W1:Y:S02]  /*0180*/  MUFU.RCP R0, R0 ;  /* 0x0000000000007308 */ /* 0x002e640000001000 */
[----:B-1----:R-:W-:-:S06]  /*0190*/  IADD3 R4, PT, PT, R0, 0xffffffe, RZ ;  /* 0x0ffffffe00047810 */ /* 0x002fcc0007ffe0ff */
[----:B------:R1:W2:Y:S02]  /*01a0*/  F2I.FTZ.U32.TRUNC.NTZ R5, R4 ;  /* 0x0000000400057305 */ /* 0x0002a4000021f000 */
[----:B-1----:R-:W-:Y:S02]  /*01b0*/  IMAD.MOV.U32 R4, RZ, RZ, RZ ;  /* 0x000000ffff047224 */ /* 0x002fe400078e00ff */
[----:B--2---:R-:W-:-:S04]  /*01c0*/  IMAD.MOV R6, RZ, RZ, -R5 ;  /* 0x000000ffff067224 */ /* 0x004fc800078e0a05 */
[----:B------:R-:W-:Y:S01]  /*01d0*/  IMAD R11, R6, R7, RZ ;  /* 0x00000007060b7224 */ /* 0x000fe200078e02ff */
[----:B------:R-:W-:-:S03]  /*01e0*/  IABS R6, R20 ;  /* 0x0000001400067213 */ /* 0x000fc60000000000 */
[----:B------:R-:W-:-:S06]  /*01f0*/  IMAD.HI.U32 R5, R5, R11, R4 ;  /* 0x0000000b05057227 */ /* 0x000fcc00078e0004 */
[----:B------:R-:W-:-:S05]  /*0200*/  IMAD.HI.U32 R5, R5, R6, RZ ;  /* 0x0000000605057227 */ /* 0x000fca00078e00ff */
[----:B------:R-:W-:-:S05]  /*0210*/  IADD3 R0, PT, PT, -R5, RZ, RZ ;  /* 0x000000ff05007210 */ /* 0x000fca0007ffe1ff */
[----:B------:R-:W-:-:S05]  /*0220*/  IMAD R0, R7, R0, R6 ;  /* 0x0000000007007224 */ /* 0x000fca00078e0206 */
[----:B------:R-:W-:-:S13]  /*0230*/  ISETP.GT.U32.AND P1, PT, R7, R0, PT ;  /* 0x000000000700720c */ /* 0x000fda0003f24070 */
[----:B------:R-:W-:Y:S02]  /*0240*/  @!P1 IMAD.IADD R0, R0, 0x1, -R7 ;  /* 0x0000000100009824 */ /* 0x000fe400078e0a07 */
[----:B------:R-:W-:Y:S01]  /*0250*/  @!P1 VIADD R5, R5, 0x1 ;  /* 0x0000000105059836 */ /* 0x000fe20000000000 */
[----:B------:R-:W-:Y:S02]  /*0260*/  ISETP.NE.AND P1, PT, R9, RZ, PT ;  /* 0x000000ff0900720c */ /* 0x000fe40003f25270 */
[----:B------:R-:W-:Y:S02]  /*0270*/  ISETP.GE.U32.AND P0, PT, R0, R7, PT ;  /* 0x000000070000720c */ /* 0x000fe40003f06070 */
[----:B------:R-:W-:-:S04]  /*0280*/  LOP3.LUT R0, R20, R9, RZ, 0x3c, !PT ;  /* 0x0000000914007212 */ /* 0x000fc800078e3cff */
[----:B------:R-:W-:Y:S01]  /*0290*/  ISETP.GE.AND P2, PT, R0, RZ, PT ;  /* 0x000000ff0000720c */ /* 0x000fe20003f46270 */
[----:B------:R-:W-:-:S05]  /*02a0*/  VIADD R0, R2, 0xffffffff ;  /* 0xffffffff02007836 */ /* 0x000fca0000000000 */
[----:B------:R-:W-:Y:S02]  /*02b0*/  LEA.HI R0, R0, 0x1, RZ, 0x1d ;  /* 0x0000000100007811 */ /* 0x000fe400078fe8ff */
[----:B------:R-:W-:Y:S02]  /*02c0*/  @P0 IADD3 R5, PT, PT, R5, 0x1, RZ ;  /* 0x0000000105050810 */ /* 0x000fe40007ffe0ff */
[----:B------:R-:W-:-:S03]  /*02d0*/  LOP3.LUT P0, RZ, R0, 0x3, RZ, 0xc0, !PT ;  /* 0x0000000300ff7812 */ /* 0x000fc6000780c0ff */
[----:B------:R-:W-:Y:S01]  /*02e0*/  @!P2 IMAD.MOV R5, RZ, RZ, -R5 ;  /* 0x000000ffff05a224 */ /* 0x000fe200078e0a05 */
[----:B------:R-:W-:-:S05]  /*02f0*/  @!P1 LOP3.LUT R5, RZ, R9, RZ, 0x33, !PT ;  /* 0x00000009ff059212 */ /* 0x000fca00078e33ff */
[----:B------:R-:W-:-:S05]  /*0300*/  IMAD R2, R5, R2, RZ ;  /* 0x0000000205027224 */ /* 0x000fca00078e02ff */
[----:B------:R-:W-:-:S04]  /*0310*/  IADD3 R0, P1, PT, R2, UR5, RZ ;  /* 0x0000000502007c10 */ /* 0x000fc8000ff3e0ff */
[----:B------:R-:W-:-:S09]  /*0320*/  LEA.HI.X.SX32 R2, R2, UR4, 0x1, P1 ;  /* 0x0000000402027c11 */ /* 0x000fd200088f0eff */
.L_x_46:
[----:B-1----:R-:W1:Y:S01]  /*0330*/  LDC R28, c[0x0][0x3b0] ;  /* 0x0000ec00ff1c7b82 */ /* 0x002e620000000800 */
[----:B------:R-:W2:Y:S01]  /*0340*/  LDCU UR4, c[0x0][0x3a8] ;  /* 0x00007500ff0477ac */ /* 0x000ea20008000800 */
[----:B------:R-:W-:Y:S01]  /*0350*/  IMAD.MOV.U32 R27, RZ, RZ, RZ ;  /* 0x000000ffff1b7224 */ /* 0x000fe200078e00ff */
[----:B------:R-:W-:Y:S01]  /*0360*/  CS2R R14, SRZ ;  /* 0x00000000000e7805 */ /* 0x000fe2000001ff00 */
[----:B--2---:R-:W-:Y:S01]  /*0370*/  IMAD R25, R22, UR4, RZ ;  /* 0x0000000416197c24 */ /* 0x004fe2000f8e02ff */
[----:B-1----:R-:W-:-:S04]  /*0380*/  ISETP.GE.U32.AND P1, PT, R28, 0x19, PT ;  /* 0x000000191c00780c */ /* 0x002fc80003f26070 */
[----:B------:R-:W-:-:S04]  /*0390*/  IADD3 R26, P2, PT, R25, R0, RZ ;  /* 0x00000000191a7210 */ /* 0x000fc80007f5e0ff */
[----:B------:R-:W-:-:S05]  /*03a0*/  LEA.HI.X.SX32 R25, R25, R2, 0x1, P2 ;  /* 0x0000000219197211 */ /* 0x000fca00010f0eff */
[----:B------:R-:W-:Y:S05]  /*03b0*/  @!P1 BRA `(.L_x_42) ;  /* 0x0000000800309947 */ /* 0x000fea0003800000 */
[----:B------:R-:W-:Y:S02]  /*03c0*/  HFMA2 R27, -RZ, RZ, 0, 0 ;  /* 0x00000000ff1b7431 */ /* 0x000fe400000001ff */
[----:B------:R-:W-:Y:S01]  /*03d0*/  IMAD.MOV.U32 R29, RZ, RZ, RZ ;  /* 0x000000ffff1d7224 */ /* 0x000fe200078e00ff */
[----:B------:R-:W-:-:S07]  /*03e0*/  CS2R R14, SRZ ;  /* 0x00000000000e7805 */ /* 0x000fce000001ff00 */
.L_x_43:
[----:B------:R-:W1:Y:S01]  /*03f0*/  LDC.64 R4, c[0x0][0x388] ;  /* 0x0000e200ff047b82 */ /* 0x000e620000000a00 */
[----:B------:R-:W-:Y:S02]  /*0400*/  IADD3 R6, P2, PT, R27, R26, RZ ;  /* 0x0000001a1b067210 */ /* 0x000fe40007f5e0ff */
[----:B------:R-:W-:Y:S02]  /*0410*/  SHF.R.S32.HI R9, RZ, 0x1f, R24 ;  /* 0x0000001fff097819 */ /* 0x000fe40000011418 */
[----:B------:R-:W-:Y:S01]  /*0420*/  IADD3 R8, P1, PT, R24, R27, RZ ;  /* 0x0000001b18087210 */ /* 0x000fe20007f3e0ff */
[----:B------:R-:W-:Y:S01]  /*0430*/  IMAD.X R7, RZ, RZ, R25, P2 ;  /* 0x000000ffff077224 */ /* 0x000fe200010e0619 */
[C---:B------:R-:W-:Y:S02]  /*0440*/  LEA R12, P2, R6.reuse, UR6, 0x1 ;  /* 0x00000006060c7c11 */ /* 0x040fe4000f8408ff */
[----:B------:R-:W-:Y:S02]  /*0450*/  IADD3.X R9, PT, PT, RZ, R9, RZ, P1, !PT ;  /* 0x00000009ff097210 */ /* 0x000fe40000ffe4ff */
[----:B------:R-:W-:-:S02]  /*0460*/  LEA.HI.X R13, R6, UR7, R7, 0x1, P2 ;  /* 0x00000007060d7c11 */ /* 0x000fc400090f0c07 */
[----:B-1----:R-:W-:-:S04]  /*0470*/  LEA R16, P1, R8, R4, 0x1 ;  /* 0x0000000408107211 */ /* 0x002fc800078208ff */
[----:B------:R-:W-:Y:S02]  /*0480*/  LEA.HI.X R17, R8, R5, R9, 0x1, P1 ;  /* 0x0000000508117211 */ /* 0x000fe400008f0c09 */
[----:B------:R-:W2:Y:S04]  /*0490*/  LDG.E.128 R4, desc[UR8][R12.64] ;  /* 0x000000080c047981 */ /* 0x000ea8000c1e1d00 */
[----:B------:R-:W2:Y:S02]  /*04a0*/  LDG.E.128 R8, desc[UR8][R16.64] ;  /* 0x0000000810087981 */ /* 0x000ea4000c1e1d00 */
[----:B--2---:R-:W-:Y:S02]  /*04b0*/  HMUL2 R8, R8, R4 ;  /* 0x0000000408087232 */ /* 0x004fe40000000000 */
[----:B------:R-:W-:-:S02]  /*04c0*/  HFMA2 R6, R10, R6, -RZ ;  /* 0x000000060a067231 */ /* 0x000fc400001000ff */
[----:B------:R-:W-:Y:S02]  /*04d0*/  HMUL2 R9, R9, R5 ;  /* 0x0000000509097232 */ /* 0x000fe40000000000 */
[----:B------:R-:W-:-:S03]  /*04e0*/  HADD2.F32 R30, -RZ, R8.H0_H0 ;  /* 0x20000008ff1e7230 */ /* 0x000fc60000004100 */
[--C-:B------:R-:W-:Y:S01]  /*04f0*/  HADD2.F32 R32, -RZ, R9.reuse.H1_H1 ;  /* 0x30000009ff207230 */ /* 0x100fe20000004100 */
[----:B------:R1:W2:Y:S01]  /*0500*/  F2F.F64.F32 R18, R30 ;  /* 0x0000001e00127310 */ /* 0x0002a20000201800 */
[----:B------:R-:W-:Y:S02]  /*0510*/  HADD2.F32 R33, -RZ, R6.H1_H1 ;  /* 0x30000006ff217230 */ /* 0x000fe40000004100 */
[----:B-1----:R-:W-:Y:S01]  /*0520*/  HADD2.F32 R30, -RZ, R8.H1_H1 ;  /* 0x30000008ff1e7230 */ /* 0x002fe20000004100 */
[----:B--2---:R-:W-:Y:S01]  /*0530*/  DADD R18, R18, R14 ;  /* 0x0000000012127229 */ /* 0x004fe2000000000e */
[----:B------:R-:W-:Y:S02]  /*0540*/  HADD2.F32 R15, -RZ, R9.H0_H0 ;  /* 0x20000009ff0f7230 */ /* 0x000fe40000004100 */
[----:B------:R-:W-:Y:S02]  /*0550*/  HMUL2 R14, R11, R7 ;  /* 0x000000070b0e7232 */ /* 0x000fe40000000000 */
[----:B------:R-:W-:Y:S01]  /*0560*/  HADD2.F32 R7, -RZ, R6.H0_H0 ;  /* 0x20000006ff077230 */ /* 0x000fe20000004100 */
[----:B------:R-:W1:Y:S02]  /*0570*/  F2F.F64.F32 R4, R15 ;  /* 0x0000000f00047310 */ /* 0x000e640000201800 */
[----:B------:R-:W-:-:S06]  /*0580*/  HADD2.F32 R31, -RZ, R14.H0_H0 ;  /* 0x2000000eff1f7230 */ /* 0x000fcc0000004100 */
[----:B------:R-:W2:Y:S01]  /*0590*/  F2F.F64.F32 R10, R7 ;  /* 0x00000007000a7310 */ /* 0x000ea20000201800 */
[----:B-1----:R-:W-:-:S07]  /*05a0*/  DADD R18, R18, R4 ;  /* 0x0000000012127229 */ /* 0x002fce0000000004 */
[----:B------:R-:W1:Y:S01]  /*05b0*/  F2F.F64.F32 R4, R31 ;  /* 0x0000001f00047310 */ /* 0x000e620000201800 */
[----:B--2---:R-:W-:-:S07]  /*05c0*/  DADD R10, R18, R10 ;  /* 0x00000000120a7229 */ /* 0x004fce000000000a */
[----:B------:R-:W2:Y:S01]  /*05d0*/  F2F.F64.F32 R18, R30 ;  /* 0x0000001e00127310 */ /* 0x000ea20000201800 */
[----:B-1----:R-:W-:-:S07]  /*05e0*/  DADD R10, R10, R4 ;  /* 0x000000000a0a7229 */ /* 0x002fce0000000004 */
[----:B------:R-:W1:Y:S01]  /*05f0*/  F2F.F64.F32 R4, R32 ;  /* 0x0000002000047310 */ /* 0x000e620000201800 */
[----:B--2---:R-:W-:-:S07]  /*0600*/  DADD R10, R10, R18 ;  /* 0x000000000a0a7229 */ /* 0x004fce0000000012 */
[----:B------:R-:W2:Y:S01]  /*0610*/  F2F.F64.F32 R18, R33 ;  /* 0x0000002100127310 */ /* 0x000ea20000201800 */
[----:B-1----:R-:W-:Y:S02]  /*0620*/  DADD R4, R10, R4 ;  /* 0x000000000a047229 */ /* 0x002fe40000000004 */
[----:B------:R-:W3:Y:S06]  /*0630*/  LDG.E.128 R8, desc[UR8][R16.64+0x10] ;  /* 0x0000100810087981 */ /* 0x000eec000c1e1d00 */
[----:B--2---:R-:W-:Y:S02]  /*0640*/  DADD R18, R4, R18 ;  /* 0x0000000004127229 */ /* 0x004fe40000000012 */
[----:B------:R-:W3:Y:S01]  /*0650*/  LDG.E.128 R4, desc[UR8][R12.64+0x10] ;  /* 0x000010080c047981 */ /* 0x000ee2000c1e1d00 */
[----:B------:R-:W-:-:S04]  /*0660*/  HADD2.F32 R30, -RZ, R14.H1_H1 ;  /* 0x3000000eff1e7230 */ /* 0x000fc80000004100 */
[----:B------:R-:W1:Y:S02]  /*0670*/  F2F.F64.F32 R14, R30 ;  /* 0x0000001e000e7310 */ /* 0x000e640000201800 */
[----:B-1----:R-:W-:Y:S01]  /*0680*/  DADD R18, R18, R14 ;  /* 0x0000000012127229 */ /* 0x002fe2000000000e */
[----:B---3--:R-:W-:Y:S02]  /*0690*/  HMUL2 R15, R8, R4 ;  /* 0x00000004080f7232 */ /* 0x008fe40000000000 */
[----:B------:R-:W-:Y:S02]  /*06a0*/  HFMA2 R6, R10, R6, -RZ ;  /* 0x000000060a067231 */ /* 0x000fe400001000ff */
[----:B------:R-:W-:Y:S02]  /*06b0*/  HMUL2 R10, R9, R5 ;  /* 0x00000005090a7232 */ /* 0x000fe40000000000 */
[----:B------:R-:W-:-:S04]  /*06c0*/  HADD2.F32 R31, -RZ, R15.H0_H0 ;  /* 0x2000000fff1f7230 */ /* 0x000fc80000004100 */
[----:B------:R-:W1:Y:S01]  /*06d0*/  F2F.F64.F32 R8, R31 ;  /* 0x0000001f00087310 */ /* 0x000e620000201800 */
[----:B------:R-:W-:Y:S02]  /*06e0*/  HADD2.F32 R32, -RZ, R10.H0_H0 ;  /* 0x2000000aff207230 */ /* 0x000fe40000004100 */
[----:B------:R-:W-:Y:S02]  /*06f0*/  HMUL2 R14, R11, R7 ;  /* 0x000000070b0e7232 */ /* 0x000fe40000000000 */
[----:B------:R-:W-:-:S03]  /*0700*/  HADD2.F32 R7, -RZ, R6.H0_H0 ;  /* 0x20000006ff077230 */ /* 0x000fc60000004100 */
[----:B------:R-:W2:Y:S01]  /*0710*/  F2F.F64.F32 R4, R32 ;  /* 0x0000002000047310 */ /* 0x000ea20000201800 */
[----:B------:R-:W-:Y:S01]  /*0720*/  HADD2.F32 R11, -RZ, R14.H0_H0 ;  /* 0x2000000eff0b7230 */ /* 0x000fe20000004100 */
[----:B-1----:R-:W-:-:S06]  /*0730*/  DADD R8, R18, R8 ;  /* 0x0000000012087229 */ /* 0x002fcc0000000008 */
[----:B------:R-:W1:Y:S01]  /*0740*/  F2F.F64.F32 R18, R7 ;  /* 0x0000000700127310 */ /* 0x000e620000201800 */
[----:B------:R-:W-:Y:S01]  /*0750*/  HADD2.F32 R15, -RZ, R15.H1_H1 ;  /* 0x3000000fff0f7230 */ /* 0x000fe20000004100 */
[----:B--2---:R-:W-:-:S06]  /*0760*/  DADD R8, R8, R4 ;  /* 0x0000000008087229 */ /* 0x004fcc0000000004 */
[----:B------:R-:W2:Y:S01]  /*0770*/  F2F.F64.F32 R4, R11 ;  /* 0x0000000b00047310 */ /* 0x000ea20000201800 */
[----:B------:R-:W-:Y:S01]  /*0780*/  HADD2.F32 R30, -RZ, R10.H1_H1 ;  /* 0x3000000aff1e7230 */ /* 0x000fe20000004100 */
[----:B-1----:R-:W-:-:S06]  /*0790*/  DADD R8, R8, R18 ;  /* 0x0000000008087229 */ /* 0x002fcc0000000012 */
[----:B------:R-:W1:Y:S02]  /*07a0*/  F2F.F64.F32 R18, R15 ;  /* 0x0000000f00127310 */ /* 0x000e640000201800 */
[----:B--2---:R-:W-:-:S06]  /*07b0*/  DADD R8, R8, R4 ;  /* 0x0000000008087229 */ /* 0x004fcc0000000004 */
[----:B------:R-:W2:Y:S01]  /*07c0*/  F2F.F64.F32 R4, R30 ;  /* 0x0000001e00047310 */ /* 0x000ea20000201800 */
[----:B------:R-:W-:Y:S01]  /*07d0*/  HADD2.F32 R31, -RZ, R6.H1_H1 ;  /* 0x30000006ff1f7230 */ /* 0x000fe20000004100 */
[----:B-1----:R-:W-:-:S06]  /*07e0*/  DADD R8, R8, R18 ;  /* 0x0000000008087229 */ /* 0x002fcc0000000012 */
[----:B------:R-:W1:Y:S02]  /*07f0*/  F2F.F64.F32 R18, R31 ;  /* 0x0000001f00127310 */ /* 0x000e640000201800 */
[----:B--2---:R-:W-:Y:S02]  /*0800*/  DADD R4, R8, R4 ;  /* 0x0000000008047229 */ /* 0x004fe40000000004 */
[----:B------:R-:W2:Y:S06]  /*0810*/  LDG.E.128 R8, desc[UR8][R16.64+0x20] ;  /* 0x0000200810087981 */ /* 0x000eac000c1e1d00 */
[----:B-1----:R-:W-:-:S02]  /*0820*/  DADD R18, R4, R18 ;  /* 0x0000000004127229 */ /* 0x002fc40000000012 */
[----:B------:R-:W2:Y:S01]  /*0830*/  LDG.E.128 R4, desc[UR8][R12.64+0x20] ;  /* 0x000020080c047981 */ /* 0x000ea2000c1e1d00 */
[----:B------:R-:W-:-:S04]  /*0840*/  HADD2.F32 R32, -RZ, R14.H1_H1 ;  /* 0x3000000eff207230 */ /* 0x000fc80000004100 */
[----:B------:R-:W1:Y:S02]  /*0850*/  F2F.F64.F32 R14, R32 ;  /* 0x00000020000e7310 */ /* 0x000e640000201800 */
[----:B-1----:R-:W-:Y:S01]  /*0860*/  DADD R14, R18, R14 ;  /* 0x00000000120e7229 */ /* 0x002fe2000000000e */
[----:B------:R-:W3:Y:S01]  /*0870*/  LDG.E.128 R16, desc[UR8][R16.64+0x30] ;  /* 0x0000300810107981 */ /* 0x000ee2000c1e1d00 */
[----:B--2---:R-:W-:Y:S02]  /*0880*/  HMUL2 R4, R8, R4 ;  /* 0x0000000408047232 */ /* 0x004fe40000000000 */
[----:B------:R-:W-:-:S03]  /*0890*/  HFMA2 R5, R9, R5, -RZ ;  /* 0x0000000509057231 */ /* 0x000fc600001000ff */
[----:B------:R-:W-:-:S04]  /*08a0*/  HADD2.F32 R33, -RZ, R4.H0_H0 ;  /* 0x20000004ff217230 */ /* 0x000fc80000004100 */
[----:B------:R-:W1:Y:S02]  /*08b0*/  F2F.F64.F32 R8, R33 ;  /* 0x0000002100087310 */ /* 0x000e640000201800 */
[----:B-1----:R-:W-:Y:S01]  /*08c0*/  DADD R8, R14, R8 ;  /* 0x000000000e087229 */ /* 0x002fe20000000008 */
[----:B------:R-:W3:Y:S01]  /*08d0*/  LDG.E.128 R12, desc[UR8][R12.64+0x30] ;  /* 0x000030080c0c7981 */ /* 0x000ee2000c1e1d00 */
[----:B------:R-:W-:-:S06]  /*08e0*/  HADD2.F32 R30, -RZ, R5.H0_H0 ;  /* 0x20000005ff1e7230 */ /* 0x000fcc0000004100 */
[----:B------:R-:W1:Y:S01]  /*08f0*/  F2F.F64.F32 R30, R30 ;  /* 0x0000001e001e7310 */ /* 0x000e620000201800 */
[----:B------:R-:W-:Y:S02]  /*0900*/  HMUL2 R6, R10, R6 ;  /* 0x000000060a067232 */ /* 0x000fe40000000000 */
[----:B------:R-:W-:Y:S01]  /*0910*/  HMUL2 R7, R11, R7 ;  /* 0x000000070b077232 */ /* 0x000fe20000000000 */
[----:B-1----:R-:W-:Y:S02]  /*0920*/  DADD R8, R8, R30 ;  /* 0x0000000008087229 */ /* 0x002fe4000000001e */
[----:B------:R-:W-:-:S04]  /*0930*/  HADD2.F32 R31, -RZ, R6.H0_H0 ;  /* 0x20000006ff1f7230 */ /* 0x000fc80000004100 */
[----:B------:R-:W1:Y:S01]  /*0940*/  F2F.F64.F32 R10, R31 ;  /* 0x0000001f000a7310 */ /* 0x000e620000201800 */
[----:B------:R-:W-:Y:S01]  /*0950*/  HADD2.F32 R32, -RZ, R7.H0_H0 ;  /* 0x20000007ff207230 */ /* 0x000fe20000004100 */
[----:B-1----:R-:W-:-:S06]  /*0960*/  DADD R10, R8, R10 ;  /* 0x00000000080a7229 */ /* 0x002fcc000000000a */
[----:B------:R-:W1:Y:S02]  /*0970*/  F2F.F64.F32 R8, R32 ;  /* 0x0000002000087310 */ /* 0x000e640000201800 */
[----:B-1----:R-:W-:Y:S01]  /*0980*/  DADD R8, R10, R8 ;  /* 0x000000000a087229 */ /* 0x002fe20000000008 */
[----:B------:R-:W-:-:S06]  /*0990*/  HADD2.F32 R10, -RZ, R4.H1_H1 ;  /* 0x30000004ff0a7230 */ /* 0x000fcc0000004100 */
[----:B------:R-:W1:Y:S02]  /*09a0*/  F2F.F64.F32 R10, R10 ;  /* 0x0000000a000a7310 */ /* 0x000e640000201800 */
[----:B-1----:R-:W-:Y:S01]  /*09b0*/  DADD R8, R8, R10 ;  /* 0x0000000008087229 */ /* 0x002fe2000000000a */
[----:B------:R-:W-:-:S05]  /*09c0*/  HADD2.F32 R11, -RZ, R5.H1_H1 ;  /* 0x30000005ff0b7230 */ /* 0x000fca0000004100 */
[----:B------:R-:W1:Y:S01]  /*09d0*/  F2F.F64.F32 R4, R11 ;  /* 0x0000000b00047310 */ /* 0x000e620000201800 */
[----:B------:R-:W-:Y:S02]  /*09e0*/  HADD2.F32 R30, -RZ, R6.H1_H1 ;  /* 0x30000006ff1e7230 */ /* 0x000fe40000004100 */
[----:B------:R-:W-:Y:S01]  /*09f0*/  HADD2.F32 R31, -RZ, R7.H1_H1 ;  /* 0x30000007ff1f7230 */ /* 0x000fe20000004100 */
[----:B-1----:R-:W-:-:S04]  /*0a00*/  DADD R4, R8, R4 ;  /* 0x0000000008047229 */ /* 0x002fc80000000004 */
[----:B------:R-:W1:Y:S08]  /*0a10*/  F2F.F64.F32 R8, R30 ;  /* 0x0000001e00087310 */ /* 0x000e700000201800 */
[----:B------:R-:W2:Y:S01]  /*0a20*/  F2F.F64.F32 R6, R31 ;  /* 0x0000001f00067310 */ /* 0x000ea20000201800 */
[----:B-1----:R-:W-:-:S08]  /*0a30*/  DADD R4, R4, R8 ;  /* 0x0000000004047229 */ /* 0x002fd00000000008 */
[----:B--2---:R-:W-:Y:S01]  /*0a40*/  DADD R6, R4, R6 ;  /* 0x0000000004067229 */ /* 0x004fe20000000006 */
[----:B------:R-:W-:Y:S01]  /*0a50*/  VIADD R29, R29, 0x4 ;  /* 0x000000041d1d7836 */ /* 0x000fe20000000000 */
[----:B------:R-:W-:Y:S01]  /*0a60*/  IADD3 R27, PT, PT, R27, 0x20, RZ ;  /* 0x000000201b1b7810 */ /* 0x000fe20007ffe0ff */
[----:B---3--:R-:W-:Y:S02]  /*0a70*/  HMUL2 R12, R16, R12 ;  /* 0x0000000c100c7232 */ /* 0x008fe40000000000 */
[----:B------:R-:W-:-:S03]  /*0a80*/  HFMA2 R13, R17, R13, -RZ ;  /* 0x0000000d110d7231 */ /* 0x000fc600001000ff */
[----:B------:R-:W-:-:S04]  /*0a90*/  HADD2.F32 R10, -RZ, R12.H0_H0 ;  /* 0x2000000cff0a7230 */ /* 0x000fc80000004100 */
[----:B------:R-:W1:Y:S01]  /*0aa0*/  F2F.F64.F32 R8, R10 ;  /* 0x0000000a00087310 */ /* 0x000e620000201800 */
[----:B------:R-:W-:Y:S02]  /*0ab0*/  HADD2.F32 R11, -RZ, R13.H0_H0 ;  /* 0x2000000dff0b7230 */ /* 0x000fe40000004100 */
[----:B------:R-:W-:Y:S02]  /*0ac0*/  HMUL2 R14, R18, R14 ;  /* 0x0000000e120e7232 */ /* 0x000fe40000000000 */
[----:B------:R-:W-:-:S03]  /*0ad0*/  HFMA2 R15, R19, R15, -RZ ;  /* 0x0000000f130f7231 */ /* 0x000fc600001000ff */
[----:B------:R-:W2:Y:S01]  /*0ae0*/  F2F.F64.F32 R4, R11 ;  /* 0x0000000b00047310 */ /* 0x000ea20000201800 */
[----:B------:R-:W-:Y:S01]  /*0af0*/  HADD2.F32 R16, -RZ, R14.H0_H0 ;  /* 0x2000000eff107230 */ /* 0x000fe20000004100 */
[----:B-1----:R-:W-:-:S06]  /*0b00*/  DADD R8, R6, R8 ;  /* 0x0000000006087229 */ /* 0x002fcc0000000008 */
[----:B------:R-:W1:Y:S01]  /*0b10*/  F2F.F64.F32 R6, R16 ;  /* 0x0000001000067310 */ /* 0x000e620000201800 */
[----:B------:R-:W-:Y:S01]  /*0b20*/  HADD2.F32 R17, -RZ, R15.H0_H0 ;  /* 0x2000000fff117230 */ /* 0x000fe20000004100 */
[----:B--2---:R-:W-:-:S06]  /*0b30*/  DADD R8, R8, R4 ;  /* 0x0000000008087229 */ /* 0x004fcc0000000004 */
[----:B------:R-:W2:Y:S01]  /*0b40*/  F2F.F64.F32 R4, R17 ;  /* 0x0000001100047310 */ /* 0x000ea20000201800 */
[----:B------:R-:W-:Y:S01]  /*0b50*/  HADD2.F32 R12, -RZ, R12.H1_H1 ;  /* 0x3000000cff0c7230 */ /* 0x000fe20000004100 */
        /* <DEDUP_REMOVED lines=8> */
[----:B--2---:R-:W-:Y:S01]  /*0be0*/  DADD R4, R8, R4 ;  /* 0x0000000008047229 */ /* 0x004fe20000000004 */
[----:B------:R-:W-:Y:S01]  /*0bf0*/  IADD3 R8, PT, PT, R28, -0x1, RZ ;  /* 0xffffffff1c087810 */ /* 0x000fe20007ffe0ff */
[----:B------:R-:W-:-:S03]  /*0c00*/  HADD2.F32 R11, -RZ, R15.H1_H1 ;  /* 0x3000000fff0b7230 */ /* 0x000fc60000004100 */
[----:B------:R-:W-:-:S03]  /*0c10*/  LEA.HI R8, R8, 0x1, RZ, 0x1d ;  /* 0x0000000108087811 */ /* 0x000fc600078fe8ff */
[----:B-1----:R-:W-:Y:S01]  /*0c20*/  DADD R4, R4, R6 ;  /* 0x0000000004047229 */ /* 0x002fe20000000006 */
[----:B------:R-:W-:Y:S01]  /*0c30*/  LOP3.LUT R6, R8, 0x3ffffffc, RZ, 0xc0, !PT ;  /* 0x3ffffffc08067812 */ /* 0x000fe200078ec0ff */
[----:B------:R-:W1:Y:S03]  /*0c40*/  F2F.F64.F32 R14, R11 ;  /* 0x0000000b000e7310 */ /* 0x000e660000201800 */
[----:B------:R-:W-:-:S03]  /*0c50*/  ISETP.NE.AND P1, PT, R29, R6, PT ;  /* 0x000000061d00720c */ /* 0x000fc60003f25270 */
[----:B-1----:R-:W-:-:S10]  /*0c60*/  DADD R14, R4, R14 ;  /* 0x00000000040e7229 */ /* 0x002fd4000000000e */
[----:B------:R-:W-:Y:S05]  /*0c70*/  @P1 BRA `(.L_x_43) ;  /* 0xfffffff400dc1947 */ /* 0x000fea000383ffff */
.L_x_42:
[----:B------:R-:W-:Y:S05]  /*0c80*/  @!P0 BRA `(.L_x_44) ;  /* 0x0000000400d48947 */ /* 0x000fea0003800000 */
[----:B------:R-:W-:-:S05]  /*0c90*/  VIADD R28, R28, 0xffffffff ;  /* 0xffffffff1c1c7836 */ /* 0x000fca0000000000 */
[C---:B------:R-:W-:Y:S02]  /*0ca0*/  LOP3.LUT P2, RZ, R28.reuse, 0x18, RZ, 0xc0, !PT ;  /* 0x000000181cff7812 */ /* 0x040fe4000784c0ff */
[----:B------:R-:W-:Y:S02]  /*0cb0*/  LOP3.LUT P1, RZ, R28, 0x8, RZ, 0xc0, !PT ;  /* 0x000000081cff7812 */ /* 0x000fe4000782c0ff */
[----:B------:R-:W-:-:S09]  /*0cc0*/  SHF.R.S32.HI R28, RZ, 0x1f, R24 ;  /* 0x0000001fff1c7819 */ /* 0x000fd20000011418 */
[----:B------:R-:W-:Y:S05]  /*0cd0*/  @!P2 BRA `(.L_x_45) ;  /* 0x00000004001ca947 */ /* 0x000fea0003800000 */
[----:B------:R-:W1:Y:S01]  /*0ce0*/  LDC.64 R4, c[0x0][0x388] ;  /* 0x0000e200ff047b82 */ /* 0x000e620000000a00 */
[----:B------:R-:W2:Y:S01]  /*0cf0*/  LDCU.64 UR4, c[0x0][0x398] ;  /* 0x00007300ff0477ac */ /* 0x000ea20008000a00 */
[----:B------:R-:W-:Y:S02]  /*0d00*/  IADD3 R6, P3, PT, R27, R26, RZ ;  /* 0x0000001a1b067210 */ /* 0x000fe40007f7e0ff */
[----:B------:R-:W-:-:S03]  /*0d10*/  IADD3 R8, P2, PT, R24, R27, RZ ;  /* 0x0000001b18087210 */ /* 0x000fc60007f5e0ff */
[----:B------:R-:W-:Y:S01]  /*0d20*/  IMAD.X R7, RZ, RZ, R25, P3 ;  /* 0x000000ffff077224 */ /* 0x000fe200018e0619 */
[----:B------:R-:W-:Y:S02]  /*0d30*/  IADD3.X R9, PT, PT, RZ, R28, RZ, P2, !PT ;  /* 0x0000001cff097210 */ /* 0x000fe400017fe4ff */
[----:B--2---:R-:W-:-:S04]  /*0d40*/  LEA R34, P3, R6, UR4, 0x1 ;  /* 0x0000000406227c11 */ /* 0x004fc8000f8608ff */
[----:B------:R-:W-:Y:S02]  /*0d50*/  LEA.HI.X R35, R6, UR5, R7, 0x1, P3 ;  /* 0x0000000506237c11 */ /* 0x000fe400098f0c07 */
[----:B-1----:R-:W-:-:S04]  /*0d60*/  LEA R32, P2, R8, R4, 0x1 ;  /* 0x0000000408207211 */ /* 0x002fc800078408ff */
[----:B------:R-:W-:Y:S02]  /*0d70*/  LEA.HI.X R33, R8, R5, R9, 0x1, P2 ;  /* 0x0000000508217211 */ /* 0x000fe400010f0c09 */
[----:B------:R-:W2:Y:S04]  /*0d80*/  LDG.E.128 R4, desc[UR8][R34.64] ;  /* 0x0000000822047981 */ /* 0x000ea8000c1e1d00 */
[----:B------:R-:W2:Y:S04]  /*0d90*/  LDG.E.128 R8, desc[UR8][R32.64] ;  /* 0x0000000820087981 */ /* 0x000ea8000c1e1d00 */
[----:B------:R-:W3:Y:S01]  /*0da0*/  LDG.E.128 R16, desc[UR8][R32.64+0x10] ;  /* 0x0000100820107981 */ /* 0x000ee2000c1e1d00 */
[----:B--2---:R-:W-:-:S05]  /*0db0*/  HMUL2 R4, R8, R4 ;  /* 0x0000000408047232 */ /* 0x004fca0000000000 */
[----:B------:R-:W-:-:S04]  /*0dc0*/  HADD2.F32 R29, -RZ, R4.H0_H0 ;  /* 0x20000004ff1d7230 */ /* 0x000fc80000004100 */
[----:B------:R-:W1:Y:S02]  /*0dd0*/  F2F.F64.F32 R30, R29 ;  /* 0x0000001d001e7310 */ /* 0x000e640000201800 */
[----:B-1----:R-:W-:Y:S01]  /*0de0*/  DADD R30, R14, R30 ;  /* 0x000000000e1e7229 */ /* 0x002fe2000000001e */
[----:B------:R-:W3:Y:S01]  /*0df0*/  LDG.E.128 R12, desc[UR8][R34.64+0x10] ;  /* 0x00001008220c7981 */ /* 0x000ee2000c1e1d00 */
[----:B------:R-:W-:-:S05]  /*0e00*/  HMUL2 R5, R9, R5 ;  /* 0x0000000509057232 */ /* 0x000fca0000000000 */
[----:B------:R-:W-:Y:S02]  /*0e10*/  HADD2.F32 R36, -RZ, R5.H0_H0 ;  /* 0x20000005ff247230 */ /* 0x000fe40000004100 */
[----:B------:R-:W-:Y:S02]  /*0e20*/  HFMA2 R6, R10, R6, -RZ ;  /* 0x000000060a067231 */ /* 0x000fe400001000ff */
[----:B------:R-:W1:Y:S01]  /*0e30*/  F2F.F64.F32 R8, R36 ;  /* 0x0000002400087310 */ /* 0x000e620000201800 */
[----:B------:R-:W-:Y:S02]  /*0e40*/  HMUL2 R7, R11, R7 ;  /* 0x000000070b077232 */ /* 0x000fe40000000000 */
[----:B------:R-:W-:-:S03]  /*0e50*/  HADD2.F32 R37, -RZ, R6.H0_H0 ;  /* 0x20000006ff257230 */ /* 0x000fc60000004100 */
[----:B------:R-:W-:Y:S01]  /*0e60*/  HADD2.F32 R29, -RZ, R7.H0_H0 ;  /* 0x20000007ff1d7230 */ /* 0x000fe20000004100 */
[----:B-1----:R-:W-:Y:S01]  /*0e70*/  DADD R30, R30, R8 ;  /* 0x000000001e1e7229 */ /* 0x002fe20000000008 */
[----:B------:R-:W1:Y:S08]  /*0e80*/  F2F.F64.F32 R8, R37 ;  /* 0x0000002500087310 */ /* 0x000e700000201800 */
[----:B------:R-:W2:Y:S01]  /*0e90*/  F2F.F64.F32 R10, R29 ;  /* 0x0000001d000a7310 */ /* 0x000ea20000201800 */
[----:B-1----:R-:W-:-:S08]  /*0ea0*/  DADD R8, R30, R8 ;  /* 0x000000001e087229 */ /* 0x002fd00000000008 */
[----:B--2---:R-:W-:Y:S01]  /*0eb0*/  DADD R8, R8, R10 ;  /* 0x0000000008087229 */ /* 0x004fe2000000000a */
        /* <DEDUP_REMOVED lines=12> */
[----:B------:R-:W-:Y:S01]  /*0f80*/  IADD3 R27, PT, PT, R27, 0x10, RZ ;  /* 0x000000101b1b7810 */ /* 0x000fe20007ffe0ff */
[----:B---3--:R-:W-:Y:S02]  /*0f90*/  HMUL2 R12, R16, R12 ;  /* 0x0000000c100c7232 */ /* 0x008fe40000000000 */
[----:B------:R-:W-:-:S03]  /*0fa0*/  HMUL2 R13, R17, R13 ;  /* 0x0000000d110d7232 */ /* 0x000fc60000000000 */
        /* <DEDUP_REMOVED lines=20> */
[----:B------:R-:W1:Y:S01]  /*10f0*/  F2F.F64.F32 R6, R10 ;  /* 0x0000000a00067310 */ /* 0x000e620000201800 */
[----:B------:R-:W-:Y:S01]  /*1100*/  HADD2.F32 R11, -RZ, R15.H1_H1 ;  /* 0x3000000fff0b7230 */ /* 0x000fe20000004100 */
[----:B--2---:R-:W-:-:S06]  /*1110*/  DADD R4, R8, R4 ;  /* 0x0000000008047229 */ /* 0x004fcc0000000004 */
[----:B------:R-:W2:Y:S02]  /*1120*/  F2F.F64.F32 R14, R11 ;  /* 0x0000000b000e7310 */ /* 0x000ea40000201800 */
[----:B-1----:R-:W-:-:S08]  /*1130*/  DADD R4, R4, R6 ;  /* 0x0000000004047229 */ /* 0x002fd00000000006 */
[----:B--2---:R-:W-:-:S11]  /*1140*/  DADD R14, R4, R14 ;  /* 0x00000000040e7229 */ /* 0x004fd6000000000e */
.L_x_45:
[----:B------:R-:W-:Y:S05]  /*1150*/  @P1 BRA `(.L_x_44) ;  /* 0x0000000000a01947 */ /* 0x000fea0003800000 */
        /* <DEDUP_REMOVED lines=11> */
[----:B------:R-:W2:Y:S02]  /*1210*/  LDG.E.128 R8, desc[UR8][R16.64] ;  /* 0x0000000810087981 */ /* 0x000ea4000c1e1d00 */
[----:B--2---:R-:W-:Y:S02]  /*1220*/  HMUL2 R12, R8, R4 ;  /* 0x00000004080c7232 */ /* 0x004fe40000000000 */
[----:B------:R-:W-:-:S02]  /*1230*/  HFMA2 R13, R9, R5, -RZ ;  /* 0x00000005090d7231 */ /* 0x000fc400001000ff */
[----:B------:R-:W-:Y:S02]  /*1240*/  HMUL2 R10, R10, R6 ;  /* 0x000000060a0a7232 */ /* 0x000fe40000000000 */
[----:B------:R-:W-:Y:S02]  /*1250*/  HFMA2 R11, R11, R7, -RZ ;  /* 0x000000070b0b7231 */ /* 0x000fe400001000ff */
[----:B------:R-:W-:Y:S02]  /*1260*/  HADD2.F32 R18, -RZ, R12.H0_H0 ;  /* 0x2000000cff127230 */ /* 0x000fe40000004100 */
[----:B------:R-:W-:Y:S02]  /*1270*/  HADD2.F32 R25, -RZ, R10.H0_H0 ;  /* 0x2000000aff197230 */ /* 0x000fe40000004100 */
[----:B------:R-:W1:Y:S01]  /*1280*/  F2F.F64.F32 R8, R18 ;  /* 0x0000001200087310 */ /* 0x000e620000201800 */
[----:B------:R-:W-:Y:S02]  /*1290*/  HADD2.F32 R12, -RZ, R12.H1_H1 ;  /* 0x3000000cff0c7230 */ /* 0x000fe40000004100 */
[----:B------:R-:W-:-:S02]  /*12a0*/  HADD2.F32 R19, -RZ, R13.H0_H0 ;  /* 0x2000000dff137230 */ /* 0x000fc40000004100 */
[----:B------:R-:W-:Y:S02]  /*12b0*/  HADD2.F32 R13, -RZ, R13.H1_H1 ;  /* 0x3000000dff0d7230 */ /* 0x000fe40000004100 */
[----:B------:R-:W-:Y:S01]  /*12c0*/  HADD2.F32 R10, -RZ, R10.H1_H1 ;  /* 0x3000000aff0a7230 */ /* 0x000fe20000004100 */
[----:B------:R-:W2:Y:S01]  /*12d0*/  F2F.F64.F32 R4, R19 ;  /* 0x0000001300047310 */ /* 0x000ea20000201800 */
[----:B-1----:R-:W-:-:S07]  /*12e0*/  DADD R8, R14, R8 ;  /* 0x000000000e087229 */ /* 0x002fce0000000008 */
[----:B------:R-:W1:Y:S01]  /*12f0*/  F2F.F64.F32 R6, R25 ;  /* 0x0000001900067310 */ /* 0x000e620000201800 */
[--C-:B------:R-:W-:Y:S02]  /*1300*/  HADD2.F32 R14, -RZ, R11.reuse.H0_H0 ;  /* 0x2000000bff0e7230 */ /* 0x100fe40000004100 */
[----:B------:R-:W-:Y:S01]  /*1310*/  HADD2.F32 R11, -RZ, R11.H1_H1 ;  /* 0x3000000bff0b7230 */ /* 0x000fe20000004100 */
[----:B--2---:R-:W-:-:S04]  /*1320*/  DADD R4, R8, R4 ;  /* 0x0000000008047229 */ /* 0x004fc80000000004 */
[----:B------:R-:W2:Y:S04]  /*1330*/  F2F.F64.F32 R8, R14 ;  /* 0x0000000e00087310 */ /* 0x000ea80000201800 */
[----:B-1----:R-:W-:-:S04]  /*1340*/  DADD R6, R4, R6 ;  /* 0x0000000004067229 */ /* 0x002fc80000000006 */
[----:B------:R-:W1:Y:S04]  /*1350*/  F2F.F64.F32 R4, R12 ;  /* 0x0000000c00047310 */ /* 0x000e680000201800 */
[----:B--2---:R-:W-:-:S04]  /*1360*/  DADD R8, R6, R8 ;  /* 0x0000000006087229 */ /* 0x004fc80000000008 */
[----:B------:R-:W-:Y:S04]  /*1370*/  F2F.F64.F32 R14, R11 ;  /* 0x0000000b000e7310 */ /* 0x000fe80000201800 */
[----:B-1----:R-:W-:-:S04]  /*1380*/  DADD R8, R8, R4 ;  /* 0x0000000008087229 */ /* 0x002fc80000000004 */
[----:B------:R-:W1:Y:S08]  /*1390*/  F2F.F64.F32 R6, R13 ;  /* 0x0000000d00067310 */ /* 0x000e700000201800 */
[----:B------:R-:W2:Y:S01]  /*13a0*/  F2F.F64.F32 R4, R10 ;  /* 0x0000000a00047310 */ /* 0x000ea20000201800 */
[----:B-1----:R-:W-:-:S08]  /*13b0*/  DADD R6, R8, R6 ;  /* 0x0000000008067229 */ /* 0x002fd00000000006 */
[----:B--2---:R-:W-:-:S08]  /*13c0*/  DADD R4, R6, R4 ;  /* 0x0000000006047229 */ /* 0x004fd00000000004 */
[----:B------:R-:W-:-:S11]  /*13d0*/  DADD R14, R4, R14 ;  /* 0x00000000040e7229 */ /* 0x000fd6000000000e */
.L_x_44:
[----:B------:R-:W1:Y:S01]  /*13e0*/  LDCU UR4, c[0x0][0x3b8] ;  /* 0x00007700ff0477ac */ /* 0x000e620008000800 */
[----:B------:R-:W2:Y:S01]  /*13f0*/  S2UR UR5, SR_CgaCtaId ;  /* 0x00000000000579c3 */ /* 0x000ea20000008800 */
[----:B------:R-:W3:Y:S01]  /*1400*/  LDCU UR10, c[0x0][0x380] ;  /* 0x00007000ff0a77ac */ /* 0x000ee20008000800 */
[----:B-1----:R-:W1:Y:S01]  /*1410*/  F2F.F64.F32 R4, UR4 ;  /* 0x0000000400047d10 */ /* 0x002e620008201800 */
[----:B------:R-:W-:Y:S02]  /*1420*/  UMOV UR4, 0x400 ;  /* 0x0000040000047882 */ /* 0x000fe40000000000 */
[----:B--2---:R-:W-:Y:S01]  /*1430*/  ULEA UR4, UR5, UR4, 0x18 ;  /* 0x0000000405047291 */ /* 0x004fe2000f8ec0ff */
[----:B-1----:R-:W-:-:S05]  /*1440*/  DMUL R14, R4, R14 ;  /* 0x0000000e040e7228 */ /* 0x002fca0000000000 */
[----:B------:R-:W-:Y:S01]  /*1450*/  LEA R5, R22, UR4, 0x2 ;  /* 0x0000000416057c11 */ /* 0x000fe2000f8e10ff */
[----:B0-----:R-:W-:Y:S01]  /*1460*/  IMAD.IADD R22, R3, 0x1, R22 ;  /* 0x0000000103167824 */ /* 0x001fe200078e0216 */
[----:B---3--:R-:W-:-:S04]  /*1470*/  MOV R4, UR10 ;  /* 0x0000000a00047c02 */ /* 0x008fc80008000f00 */
[----:B------:R-:W-:Y:S01]  /*1480*/  ISETP.GT.AND P1, PT, R22, R4, PT ;  /* 0x000000041600720c */ /* 0x000fe20003f24270 */
[----:B------:R-:W0:Y:S02]  /*1490*/  F2F.F32.F64 R14, R14 ;  /* 0x0000000e000e7310 */ /* 0x000e240000301000 */
[----:B0-----:R1:W-:Y:S01]  /*14a0*/  STS [R5], R14 ;  /* 0x0000000e05007388 */ /* 0x0013e20000000800 */
[----:B------:R-:W-:-:S09]  /*14b0*/  FMNMX R21, R14, R21, !PT ;  /* 0x000000150e157209 */ /* 0x000fd20007800000 */
[----:B------:R-:W-:Y:S05]  /*14c0*/  @!P1 BRA `(.L_x_46) ;  /* 0xffffffec00989947 */ /* 0x000fea000383ffff */
[----:B------:R-:W-:Y:S05]  /*14d0*/  BSYNC.RECONVERGENT B1 ;  /* 0x0000000000017941 */ /* 0x000fea0003800200 */
.L_x_41:
[----:B------:R-:W-:Y:S05]  /*14e0*/  BRA `(.L_x_39) ;  /* 0x0000000000347947 */ /* 0x000fea0003800000 */
.L_x_40:
[----:B------:R-:W1:Y:S01]  /*14f0*/  S2R R5, SR_CgaCtaId ;  /* 0x0000000000057919 */ /* 0x000e620000008800 */
[----:B------:R-:W2:Y:S01]  /*1500*/  LDCU UR4, c[0x0][0x3b8] ;  /* 0x00007700ff0477ac */ /* 0x000ea20008000800 */
[----:B------:R-:W-:Y:S01]  /*1510*/  MOV R0, 0x400 ;  /* 0x0000040000007802 */ /* 0x000fe20000000f00 */
[----:B------:R-:W-:Y:S01]  /*1520*/  IMAD.MOV.U32 R21, RZ, RZ, -0x800001 ;  /* 0xff7fffffff157424 */ /* 0x000fe200078e00ff */
[----:B------:R-:W-:Y:S02]  /*1530*/  MOV R2, R23 ;  /* 0x0000001700027202 */ /* 0x000fe40000000f00 */
[----:B-1----:R-:W-:Y:S01]  /*1540*/  LEA R7, R5, R0, 0x18 ;  /* 0x0000000005077211 */ /* 0x002fe200078ec0ff */
[----:B--2---:R-:W-:-:S07]  /*1550*/  FMUL R0, RZ, UR4 ;  /* 0x00000004ff007c20 */ /* 0x004fce0008400000 */
.L_x_47:
[----:B------:R-:W-:Y:S01]  /*1560*/  IMAD R5, R2, 0x4, R7 ;  /* 0x0000000402057824 */ /* 0x000fe200078e0207 */
[----:B0-----:R-:W-:Y:S02]  /*1570*/  IADD3 R2, PT, PT, R3, R2, RZ ;  /* 0x0000000203027210 */ /* 0x001fe40007ffe0ff */
[----:B------:R-:W-:Y:S02]  /*1580*/  FMNMX R21, R0, R21, !PT ;  /* 0x0000001500157209 */ /* 0x000fe40007800000 */
[----:B------:R2:W-:Y:S01]  /*1590*/  STS [R5], R0 ;  /* 0x0000000005007388 */ /* 0x0005e20000000800 */
[----:B------:R-:W-:-:S13]  /*15a0*/  ISETP.GT.AND P0, PT, R2, R4, PT ;  /* 0x000000040200720c */ /* 0x000fda0003f04270 */
[----:B--2---:R-:W-:Y:S05]  /*15b0*/  @!P0 BRA `(.L_x_47) ;  /* 0xfffffffc00e88947 */ /* 0x004fea000383ffff */
.L_x_39:
[----:B------:R-:W-:Y:S05]  /*15c0*/  BSYNC.RECONVERGENT B0 ;  /* 0x0000000000007941 */ /* 0x000fea0003800200 */
.L_x_38:
[----:B------:R-:W-:Y:S01]  /*15d0*/  ISETP.NE.AND P0, PT, R23, RZ, PT ;  /* 0x000000ff1700720c */ /* 0x000fe20003f05270 */
[----:B------:R-:W-:Y:S01]  /*15e0*/  BSSY.RECONVERGENT B0, `(.L_x_48) ;  /* 0x0000021000007945 */ /* 0x000fe20003800200 */
[----:B------:R-:W-:-:S11]  /*15f0*/  IMAD.MOV.U32 R2, RZ, RZ, RZ ;  /* 0x000000ffff027224 */ /* 0x000fd600078e00ff */
[----:B------:R-:W0:Y:S01]  /*1600*/  @!P0 S2R R3, SR_CgaCtaId ;  /* 0x0000000000038919 */ /* 0x000e220000008800 */
[----:B------:R-:W-:-:S04]  /*1610*/  @!P0 MOV R0, 0x400 ;  /* 0x0000040000008802 */ /* 0x000fc80000000f00 */
[----:B0-----:R-:W-:-:S05]  /*1620*/  @!P0 LEA R0, R3, R0, 0x18 ;  /* 0x0000000003008211 */ /* 0x001fca00078ec0ff */
[----:B------:R0:W-:Y:S01]  /*1630*/  @!P0 STS [R0+0x1000], R21 ;  /* 0x0010001500008388 */ /* 0x0001e20000000800 */
[----:B------:R-:W-:Y:S01]  /*1640*/  BAR.SYNC.DEFER_BLOCKING 0x0 ;  /* 0x0000000000007b1d */ /* 0x000fe20000010000 */
[----:B------:R-:W-:-:S13]  /*1650*/  ISETP.GT.AND P0, PT, R23, R4, PT ;  /* 0x000000041700720c */ /* 0x000fda0003f04270 */
[----:B0-----:R-:W-:Y:S05]  /*1660*/  @P0 BRA `(.L_x_49) ;  /* 0x0000000000600947 */ /* 0x001fea0003800000 */
[----:B------:R-:W0:Y:S01]  /*1670*/  S2R R3, SR_CgaCtaId ;  /* 0x0000000000037919 */ /* 0x000e220000008800 */
[----:B------:R-:W-:Y:S01]  /*1680*/  MOV R0, 0x400 ;  /* 0x0000040000007802 */ /* 0x000fe20000000f00 */
[----:B------:R-:W2:Y:S01]  /*1690*/  LDC R10, c[0x0][0x360] ;  /* 0x0000d800ff0a7b82 */ /* 0x000ea20000000800 */
[----:B------:R-:W-:Y:S01]  /*16a0*/  BSSY.RECONVERGENT B1, `(.L_x_50) ;  /* 0x0000013000017945 */ /* 0x000fe20003800200 */
[----:B-1----:R-:W-:Y:S02]  /*16b0*/  MOV R5, R23 ;  /* 0x0000001700057202 */ /* 0x002fe40000000f00 */
[----:B0-----:R-:W-:Y:S02]  /*16c0*/  LEA R12, R3, R0, 0x18 ;  /* 0x00000000030c7211 */ /* 0x001fe400078ec0ff */
[----:B------:R-:W-:-:S03]  /*16d0*/  CS2R R2, SRZ ;  /* 0x0000000000027805 */ /* 0x000fc6000001ff00 */
[----:B------:R0:W1:Y:S04]  /*16e0*/  LDS R0, [R12+0x1000] ;  /* 0x001000000c007984 */ /* 0x0000680000000800 */
.L_x_51:
[----:B------:R-:W-:Y:S01]  /*16f0*/  IMAD R8, R5, 0x4, R12 ;  /* 0x0000000405087824 */ /* 0x000fe200078e020c */
[----:B--2---:R-:W-:-:S04]  /*1700*/  IADD3 R5, PT, PT, R10, R5, RZ ;  /* 0x000000050a057210 */ /* 0x004fc80007ffe0ff */
[----:B------:R-:W1:Y:S02]  /*1710*/  LDS R7, [R8] ;  /* 0x0000000008077984 */ /* 0x000e640000000800 */
[----:B-1----:R-:W-:-:S04]  /*1720*/  FADD R7, -R0, R7 ;  /* 0x0000000700077221 */ /* 0x002fc80000000100 */
[----:B------:R-:W-:-:S05]  /*1730*/  FMUL R9, R7, 1.4426950216293334961 ;  /* 0x3fb8aa3b07097820 */ /* 0x000fca0000400000 */
[----:B------:R-:W-:-:S13]  /*1740*/  FSETP.GEU.AND P0, PT, R9, -126, PT ;  /* 0xc2fc00000900780b */ /* 0x000fda0003f0e000 */
[----:B------:R-:W-:-:S04]  /*1750*/  @!P0 FMUL R9, R9, 0.5 ;  /* 0x3f00000009098820 */ /* 0x000fc80000400000 */
[----:B------:R-:W1:Y:S02]  /*1760*/  MUFU.EX2 R11, R9 ;  /* 0x00000009000b7308 */ /* 0x000e640000000800 */
[----:B-1----:R-:W-:Y:S01]  /*1770*/  @!P0 FMUL R11, R11, R11 ;  /* 0x0000000b0b0b8220 */ /* 0x002fe20000400000 */
[----:B------:R-:W-:-:S05]  /*1780*/  ISETP.GT.AND P0, PT, R5, R4, PT ;  /* 0x000000040500720c */ /* 0x000fca0003f04270 */
[----:B------:R-:W1:Y:S01]  /*1790*/  F2F.F64.F32 R6, R11 ;  /* 0x0000000b00067310 */ /* 0x000e620000201800 */
[----:B------:R3:W-:Y:S01]  /*17a0*/  STS [R8], R11 ;  /* 0x0000000b08007388 */ /* 0x0007e20000000800 */
[----:B-1----:R-:W-:-:S06]  /*17b0*/  DADD R2, R6, R2 ;  /* 0x0000000006027229 */ /* 0x002fcc0000000002 */
[----:B---3--:R-:W-:Y:S05]  /*17c0*/  @!P0 BRA `(.L_x_51) ;  /* 0xfffffffc00c88947 */ /* 0x008fea000383ffff */
[----:B------:R-:W-:Y:S05]  /*17d0*/  BSYNC.RECONVERGENT B1 ;  /* 0x0000000000017941 */ /* 0x000fea0003800200 */
.L_x_50:
[----:B------:R2:W3:Y:S02]  /*17e0*/  F2F.F32.F64 R2, R2 ;  /* 0x0000000200027310 */ /* 0x0004e40000301000 */
.L_x_49:
[----:B------:R-:W-:Y:S05]  /*17f0*/  BSYNC.RECONVERGENT B0 ;  /* 0x0000000000007941 */ /* 0x000fea0003800200 */
.L_x_48:
[----:B--23--:R-:W2:Y:S01]  /*1800*/  SHFL.BFLY PT, R3, R2, 0x10, 0x1f ;  /* 0x0e001f0002037f89 */ /* 0x00cea200000e0000 */
[----:B------:R-:W3:Y:S01]  /*1810*/  LDCU UR10, c[0x0][0x360] ;  /* 0x00006c00ff0a77ac */ /* 0x000ee20008000800 */
[----:B------:R-:W-:-:S13]  /*1820*/  LOP3.LUT P0, R6, R23, 0x1f, RZ, 0xc0, !PT ;  /* 0x0000001f17067812 */ /* 0x000fda000780c0ff */
[----:B------:R-:W4:Y:S01]  /*1830*/  @!P0 S2R R7, SR_CgaCtaId ;  /* 0x0000000000078919 */ /* 0x000f220000008800 */
[----:B---3--:R-:W-:Y:S01]  /*1840*/  USHF.R.U32.HI UR4, URZ, 0x5, UR10 ;  /* 0x00000005ff047899 */ /* 0x008fe2000801160a */
[----:B--2---:R-:W-:-:S05]  /*1850*/  FADD R3, R3, R2 ;  /* 0x0000000203037221 */ /* 0x004fca0000000000 */
[----:B------:R-:W-:Y:S01]  /*1860*/  ISETP.GE.U32.AND P1, PT, R23, UR4, PT ;  /* 0x0000000417007c0c */ /* 0x000fe2000bf26070 */
[----:B------:R-:W2:-:S12]  /*1870*/  SHFL.BFLY PT, R0, R3, 0x8, 0x1f ;  /* 0x0d001f0003007f89 */ /* 0x000e9800000e0000 */
[----:B------:R-:W3:Y:S01]  /*1880*/  @!P1 S2R R9, SR_CgaCtaId ;  /* 0x0000000000099919 */ /* 0x000ee20000008800 */
[----:B------:R-:W-:-:S04]  /*1890*/  @!P1 MOV R2, 0x400 ;  /* 0x0000040000029802 */ /* 0x000fc80000000f00 */
[----:B------:R-:W-:Y:S01]  /*18a0*/  @!P1 IADD3 R2, PT, PT, R2, 0x1008, RZ ;  /* 0x0000100802029810 */ /* 0x000fe20007ffe0ff */
[----:B--2---:R-:W-:-:S05]  /*18b0*/  FADD R0, R3, R0 ;  /* 0x0000000003007221 */ /* 0x004fca0000000000 */
[----:B-1----:R-:W1:Y:S01]  /*18c0*/  SHFL.BFLY PT, R5, R0, 0x4, 0x1f ;  /* 0x0c801f0000057f89 */ /* 0x002e6200000e0000 */
[----:B---3--:R-:W-:Y:S02]  /*18d0*/  @!P1 LEA R9, R9, R2, 0x18 ;  /* 0x0000000209099211 */ /* 0x008fe400078ec0ff */
[----:B------:R-:W-:Y:S01]  /*18e0*/  MOV R2, RZ ;  /* 0x000000ff00027202 */ /* 0x000fe20000000f00 */
[----:B-1----:R-:W-:Y:S01]  /*18f0*/  FADD R5, R0, R5 ;  /* 0x0000000500057221 */ /* 0x002fe20000000000 */
[----:B------:R-:W-:-:S04]  /*1900*/  @!P0 MOV R0, 0x400 ;  /* 0x0000040000008802 */ /* 0x000fc80000000f00 */
[----:B------:R-:W1:Y:S01]  /*1910*/  SHFL.BFLY PT, R4, R5, 0x2, 0x1f ;  /* 0x0c401f0005047f89 */ /* 0x000e6200000e0000 */
[----:B------:R-:W-:-:S05]  /*1920*/  @!P0 VIADD R0, R0, 0x1008 ;  /* 0x0000100800008836 */ /* 0x000fca0000000000 */
[----:B----4-:R-:W-:-:S04]  /*1930*/  @!P0 LEA R0, R7, R0, 0x18 ;  /* 0x0000000007008211 */ /* 0x010fc800078ec0ff */
[----:B------:R-:W-:Y:S01]  /*1940*/  @!P0 LEA.HI R0, R23, R0, RZ, 0x1d ;  /* 0x0000000017008211 */ /* 0x000fe200078fe8ff */
[----:B-1----:R-:W-:-:S05]  /*1950*/  FADD R4, R5, R4 ;  /* 0x0000000405047221 */ /* 0x002fca0000000000 */
[----:B------:R-:W1:Y:S02]  /*1960*/  SHFL.BFLY PT, R3, R4, 0x1, 0x1f ;  /* 0x0c201f0004037f89 */ /* 0x000e6400000e0000 */
[----:B-1----:R-:W-:Y:S01]  /*1970*/  FADD R5, R4, R3 ;  /* 0x0000000304057221 */ /* 0x002fe20000000000 */
[----:B------:R-:W-:-:S04]  /*1980*/  @!P1 IMAD R3, R6, 0x4, R9 ;  /* 0x0000000406039824 */ /* 0x000fc800078e0209 */
[----:B------:R1:W-:Y:S01]  /*1990*/  @!P0 STS [R0], R5 ;  /* 0x0000000500008388 */ /* 0x0003e20000000800 */
[----:B------:R-:W-:Y:S01]  /*19a0*/  BAR.SYNC.DEFER_BLOCKING 0x0 ;  /* 0x0000000000007b1d */ /* 0x000fe20000010000 */
[----:B------:R-:W-:-:S05]  /*19b0*/  ISETP.GT.U32.AND P0, PT, R23, 0x1f, PT ;  /* 0x0000001f1700780c */ /* 0x000fca0003f04070 */
[----:B------:R1:W2:Y:S08]  /*19c0*/  @!P1 LDS R2, [R3] ;  /* 0x0000000003029984 */ /* 0x0002b00000000800 */
[----:B-1----:R-:W-:Y:S05]  /*19d0*/  @P0 BRA `(.L_x_52) ;  /* 0x0000000000800947 */ /* 0x002fea0003800000 */
[----:B------:R-:W-:Y:S01]  /*19e0*/  UMOV UR4, 0xffffffff ;  /* 0xffffffff00047882 */ /* 0x000fe20000000000 */
[----:B------:R-:W-:Y:S02]  /*19f0*/  ISETP.NE.AND P0, PT, R23, RZ, PT ;  /* 0x000000ff1700720c */ /* 0x000fe40003f05270 */
[----:B------:R-:W-:Y:S11]  /*1a00*/  BRA.DIV UR4, `(.L_x_53) ;  /* 0x0000001204d07947 */ /* 0x000ff6000b800000 */
[----:B--2---:R-:W1:Y:S02]  /*1a10*/  SHFL.BFLY PT, R3, R2, 0x10, 0x1f ;  /* 0x0e001f0002037f89 */ /* 0x004e6400000e0000 */
[----:B-1----:R-:W-:-:S05]  /*1a20*/  FADD R3, R3, R2 ;  /* 0x0000000203037221 */ /* 0x002fca0000000000 */
[----:B------:R-:W1:Y:S02]  /*1a30*/  SHFL.BFLY PT, R0, R3, 0x8, 0x1f ;  /* 0x0d001f0003007f89 */ /* 0x000e6400000e0000 */
[----:B-1----:R-:W-:-:S05]  /*1a40*/  FADD R0, R3, R0 ;  /* 0x0000000003007221 */ /* 0x002fca0000000000 */
[----:B------:R-:W1:Y:S02]  /*1a50*/  SHFL.BFLY PT, R5, R0, 0x4, 0x1f ;  /* 0x0c801f0000057f89 */ /* 0x000e6400000e0000 */
[----:B-1----:R-:W-:-:S05]  /*1a60*/  FADD R5, R0, R5 ;  /* 0x0000000500057221 */ /* 0x002fca0000000000 */
[----:B------:R-:W1:Y:S02]  /*1a70*/  SHFL.BFLY PT, R4, R5, 0x2, 0x1f ;  /* 0x0c401f0005047f89 */ /* 0x000e6400000e0000 */
[----:B-1----:R-:W-:-:S05]  /*1a80*/  FADD R4, R5, R4 ;  /* 0x0000000405047221 */ /* 0x002fca0000000000 */
[----:B------:R1:W2:Y:S02]  /*1a90*/  SHFL.BFLY PT, R7, R4, 0x1, 0x1f ;  /* 0x0c201f0004077f89 */ /* 0x0002a400000e0000 */
.L_x_70:
[----:B--2---:R-:W-:Y:S01]  /*1aa0*/  FADD R7, R4, R7 ;  /* 0x0000000704077221 */ /* 0x004fe20000000000 */
[----:B------:R-:W-:Y:S06]  /*1ab0*/  @P0 BRA `(.L_x_52) ;  /* 0x0000000000480947 */ /* 0x000fec0003800000 */
[----:B------:R-:W-:Y:S01]  /*1ac0*/  VIADD R0, R7, 0x1800000 ;  /* 0x0180000007007836 */ /* 0x000fe20000000000 */
[----:B------:R-:W-:Y:S04]  /*1ad0*/  BSSY.RECONVERGENT B0, `(.L_x_54) ;  /* 0x000000c000007945 */ /* 0x000fe80003800200 */
[----:B------:R-:W-:-:S04]  /*1ae0*/  LOP3.LUT R0, R0, 0x7f800000, RZ, 0xc0, !PT ;  /* 0x7f80000000007812 */ /* 0x000fc800078ec0ff */
[----:B------:R-:W-:-:S13]  /*1af0*/  ISETP.GT.U32.AND P0, PT, R0, 0x1ffffff, PT ;  /* 0x01ffffff0000780c */ /* 0x000fda0003f04070 */
[----:B------:R-:W-:Y:S05]  /*1b00*/  @P0 BRA `(.L_x_55) ;  /* 0x0000000000100947 */ /* 0x000fea0003800000 */
[----:B-1----:R-:W-:-:S07]  /*1b10*/  MOV R4, 0x1b30 ;  /* 0x00001b3000047802 */ /* 0x002fce0000000f00 */
[----:B0-----:R-:W-:Y:S05]  /*1b20*/  CALL.REL.NOINC `($__internal_2_$__cuda_sm20_rcp_rn_f32_slowpath) ;  /* 0x0000001400147944 */ /* 0x001fea0003c00000 */
[----:B------:R-:W-:Y:S01]  /*1b30*/  MOV R0, R3 ;  /* 0x0000000300007202 */ /* 0x000fe20000000f00 */
[----:B------:R-:W-:Y:S06]  /*1b40*/  BRA `(.L_x_56) ;  /* 0x0000000000107947 */ /* 0x000fec0003800000 */
.L_x_55:
[----:B------:R-:W2:Y:S02]  /*1b50*/  MUFU.RCP R0, R7 ;  /* 0x0000000700007308 */ /* 0x000ea40000001000 */
[----:B--2---:R-:W-:-:S04]  /*1b60*/  FFMA R2, R7, R0, -1 ;  /* 0xbf80000007027423 */ /* 0x004fc80000000000 */
[----:B------:R-:W-:-:S04]  /*1b70*/  FADD.FTZ R3, -R2, -RZ ;  /* 0x800000ff02037221 */ /* 0x000fc80000010100 */
[----:B------:R-:W-:-:S07]  /*1b80*/  FFMA R0, R0, R3, R0 ;  /* 0x0000000300007223 */ /* 0x000fce0000000000 */
.L_x_56:
[----:B------:R-:W-:Y:S05]  /*1b90*/  BSYNC.RECONVERGENT B0 ;  /* 0x0000000000007941 */ /* 0x000fea0003800200 */
.L_x_54:
[----:B------:R-:W2:Y:S01]  /*1ba0*/  S2UR UR5, SR_CgaCtaId ;  /* 0x00000000000579c3 */ /* 0x000ea20000008800 */
[----:B------:R-:W-:Y:S02]  /*1bb0*/  UMOV UR4, 0x400 ;  /* 0x0000040000047882 */ /* 0x000fe40000000000 */
[----:B--2---:R-:W-:-:S09]  /*1bc0*/  ULEA UR4, UR5, UR4, 0x18 ;  /* 0x0000000405047291 */ /* 0x004fd2000f8ec0ff */
[----:B------:R3:W-:Y:S03]  /*1bd0*/  STS [UR4+0x1004], R0 ;  /* 0x00100400ff007988 */ /* 0x0007e60008000804 */
.L_x_52:
[----:B------:R-:W-:Y:S05]  /*1be0*/  WARPSYNC.ALL ;  /* 0x0000000000007948 */ /* 0x000fea0003800000 */
[----:B------:R-:W4:Y:S01]  /*1bf0*/  LDCU UR6, c[0x0][0x3b0] ;  /* 0x00007600ff0677ac */ /* 0x000f220008000800 */
[----:B------:R-:W-:Y:S01]  /*1c00*/  BAR.SYNC.DEFER_BLOCKING 0x0 ;  /* 0x0000000000007b1d */ /* 0x000fe20000010000 */
[----:B----4-:R-:W-:-:S13]  /*1c10*/  ISETP.GE.AND P0, PT, R23, UR6, PT ;  /* 0x0000000617007c0c */ /* 0x010fda000bf06270 */
[----:B------:R-:W-:Y:S05]  /*1c20*/  @P0 EXIT ;  /* 0x000000000000094d */ /* 0x000fea0003800000 */
[----:B------:R-:W3:Y:S01]  /*1c30*/  LDC R5, c[0x0][0x3ac] ;  /* 0x0000eb00ff057b82 */ /* 0x000ee20000000800 */
[----:B------:R-:W-:Y:S01]  /*1c40*/  IABS R6, R20 ;  /* 0x0000001400067213 */ /* 0x000fe20000000000 */
[----:B------:R-:W-:-:S06]  /*1c50*/  UMOV UR4, 0x400 ;  /* 0x0000040000047882 */ /* 0x000fcc0000000000 */
[----:B------:R-:W4:Y:S01]  /*1c60*/  S2UR UR5, SR_CgaCtaId ;  /* 0x00000000000579c3 */ /* 0x000f220000008800 */
[-C--:B---3--:R-:W-:Y:S02]  /*1c70*/  IABS R0, R5.reuse ;  /* 0x0000000500007213 */ /* 0x088fe40000000000 */
[----:B------:R-:W-:Y:S02]  /*1c80*/  LOP3.LUT R20, R20, R5, RZ, 0x3c, !PT ;  /* 0x0000000514147212 */ /* 0x000fe400078e3cff */
[----:B-1----:R-:W1:Y:S02]  /*1c90*/  I2F.RP R4, R0 ;  /* 0x0000000000047306 */ /* 0x002e640000209400 */
[----:B------:R-:W-:Y:S01]  /*1ca0*/  ISETP.GE.AND P2, PT, R20, RZ, PT ;  /* 0x000000ff1400720c */ /* 0x000fe20003f46270 */
[----:B----4-:R-:W-:-:S05]  /*1cb0*/  ULEA UR4, UR5, UR4, 0x18 ;  /* 0x0000000405047291 */ /* 0x010fca000f8ec0ff */
[----:B-1----:R-:W2:Y:S02]  /*1cc0*/  MUFU.RCP R4, R4 ;  /* 0x0000000400047308 */ /* 0x002ea40000001000 */
[----:B--2---:R-:W-:-:S06]  /*1cd0*/  VIADD R2, R4, 0xffffffe ;  /* 0x0ffffffe04027836 */ /* 0x004fcc0000000000 */
[----:B------:R1:W2:Y:S02]  /*1ce0*/  F2I.FTZ.U32.TRUNC.NTZ R3, R2 ;  /* 0x0000000200037305 */ /* 0x0002a4000021f000 */
[----:B-1----:R-:W-:Y:S01]  /*1cf0*/  IMAD.MOV.U32 R2, RZ, RZ, RZ ;  /* 0x000000ffff027224 */ /* 0x002fe200078e00ff */
[----:B--2---:R-:W-:-:S05]  /*1d00*/  IADD3 R7, PT, PT, RZ, -R3, RZ ;  /* 0x80000003ff077210 */ /* 0x004fca0007ffe0ff */
[----:B------:R-:W-:-:S04]  /*1d10*/  IMAD R7, R7, R0, RZ ;  /* 0x0000000007077224 */ /* 0x000fc800078e02ff */
[----:B------:R-:W-:Y:S01]  /*1d20*/  IMAD.HI.U32 R7, R3, R7, R2 ;  /* 0x0000000703077227 */ /* 0x000fe200078e0002 */
[----:B------:R-:W-:-:S05]  /*1d30*/  MOV R3, R6 ;  /* 0x0000000600037202 */ /* 0x000fca0000000f00 */
[----:B------:R-:W-:-:S04]  /*1d40*/  IMAD.HI.U32 R2, R7, R3, RZ ;  /* 0x0000000307027227 */ /* 0x000fc800078e00ff */
[----:B------:R-:W-:-:S04]  /*1d50*/  IMAD.MOV R4, RZ, RZ, -R2 ;  /* 0x000000ffff047224 */ /* 0x000fc800078e0a02 */
[C---:B------:R-:W-:Y:S02]  /*1d60*/  IMAD R3, R0.reuse, R4, R3 ;  /* 0x0000000400037224 */ /* 0x040fe400078e0203 */
[----:B------:R-:W1:Y:S03]  /*1d70*/  LDC R4, c[0x0][0x3b4] ;  /* 0x0000ed00ff047b82 */ /* 0x000e660000000800 */
[----:B------:R-:W-:-:S13]  /*1d80*/  ISETP.GT.U32.AND P0, PT, R0, R3, PT ;  /* 0x000000030000720c */ /* 0x000fda0003f04070 */
[-C--:B------:R-:W-:Y:S01]  /*1d90*/  @!P0 IADD3 R3, PT, PT, R3, -R0.reuse, RZ ;  /* 0x8000000003038210 */ /* 0x080fe20007ffe0ff */
[----:B------:R-:W-:Y:S01]  /*1da0*/  @!P0 VIADD R2, R2, 0x1 ;  /* 0x0000000102028836 */ /* 0x000fe20000000000 */
[----:B------:R-:W-:Y:S02]  /*1db0*/  ISETP.NE.AND P0, PT, R5, RZ, PT ;  /* 0x000000ff0500720c */ /* 0x000fe40003f05270 */
[----:B------:R-:W-:Y:S02]  /*1dc0*/  ISETP.GE.U32.AND P1, PT, R3, R0, PT ;  /* 0x000000000300720c */ /* 0x000fe40003f26070 */
[----:B------:R-:W2:Y:S01]  /*1dd0*/  LDS R0, [UR4+0x1004] ;  /* 0x00100404ff007984 */ /* 0x000ea20008000800 */
[----:B------:R-:W3:Y:S10]  /*1de0*/  LDCU UR4, c[0x0][0x380] ;  /* 0x00007000ff0477ac */ /* 0x000ef40008000800 */
[----:B------:R-:W-:-:S05]  /*1df0*/  @P1 IADD3 R2, PT, PT, R2, 0x1, RZ ;  /* 0x0000000102021810 */ /* 0x000fca0007ffe0ff */
[----:B------:R-:W-:Y:S01]  /*1e00*/  @!P2 IMAD.MOV R2, RZ, RZ, -R2 ;  /* 0x000000ffff02a224 */ /* 0x000fe200078e0a02 */
[----:B------:R-:W-:Y:S01]  /*1e10*/  @!P0 LOP3.LUT R2, RZ, R5, RZ, 0x33, !PT ;  /* 0x00000005ff028212 */ /* 0x000fe200078e33ff */
[----:B---3--:R-:W-:-:S04]  /*1e20*/  UISETP.GT.AND UP0, UPT, UR4, -0x1, UPT ;  /* 0xffffffff0400788c */ /* 0x008fc8000bf04270 */
[----:B------:R-:W-:-:S05]  /*1e30*/  IMAD R3, R2, UR6, RZ ;  /* 0x0000000602037c24 */ /* 0x000fca000f8e02ff */
[----:B-1----:R-:W-:Y:S02]  /*1e40*/  IADD3 R2, P0, PT, R3, R4, RZ ;  /* 0x0000000403027210 */ /* 0x002fe40007f1e0ff */
[----:B------:R-:W-:-:S04]  /*1e50*/  SHF.R.S32.HI R3, RZ, 0x1f, R3 ;  /* 0x0000001fff037819 */ /* 0x000fc80000011403 */
[----:B------:R-:W-:Y:S01]  /*1e60*/  LEA.HI.X.SX32 R3, R4, R3, 0x1, P0 ;  /* 0x0000000304037211 */ /* 0x000fe200000f0eff */
[----:B------:R-:W-:Y:S06]  /*1e70*/  BRA.U UP0, `(.L_x_57) ;  /* 0x00000001002c7547 */ /* 0x000fec000b800000 */
[----:B------:R-:W1:Y:S02]  /*1e80*/  LDCU.64 UR4, c[0x0][0x390] ;  /* 0x00007200ff0477ac */ /* 0x000e640008000a00 */
.L_x_58:
[----:B------:R-:W-:Y:S02]  /*1e90*/  SHF.R.S32.HI R2, RZ, 0x1f, R24 ;  /* 0x0000001fff027819 */ /* 0x000fe40000011418 */
[----:B--2---:R-:W-:-:S04]  /*1ea0*/  IADD3 R0, P0, PT, R24, R23, RZ ;  /* 0x0000001718007210 */ /* 0x004fc80007f1e0ff */
[C---:B------:R-:W-:Y:S02]  /*1eb0*/  LEA.HI.X.SX32 R3, R23.reuse, R2, 0x1, P0 ;  /* 0x0000000217037211 */ /* 0x040fe400000f0eff */
[C---:B-1----:R-:W-:Y:S02]  /*1ec0*/  LEA R2, P0, R0.reuse, UR4, 0x1 ;  /* 0x0000000400027c11 */ /* 0x042fe4000f8008ff */
[----:B------:R-:W-:Y:S02]  /*1ed0*/  IADD3 R23, PT, PT, R23, UR10, RZ ;  /* 0x0000000a17177c10 */ /* 0x000fe4000fffe0ff */
[----:B------:R-:W-:Y:S02]  /*1ee0*/  LEA.HI.X R3, R0, UR5, R3, 0x1, P0 ;  /* 0x0000000500037c11 */ /* 0x000fe400080f0c03 */
[----:B------:R-:W-:-:S03]  /*1ef0*/  ISETP.GE.AND P0, PT, R23, UR6, PT ;  /* 0x0000000617007c0c */ /* 0x000fc6000bf06270 */
[----:B------:R3:W-:Y:S10]  /*1f00*/  STG.E.U16 desc[UR8][R2.64], RZ ;  /* 0x000000ff02007986 */ /* 0x0007f4000c101508 */
[----:B---3--:R-:W-:Y:S05]  /*1f10*/  @!P0 BRA `(.L_x_58) ;  /* 0xfffffffc00dc8947 */ /* 0x008fea000383ffff */
[----:B------:R-:W-:Y:S05]  /*1f20*/  EXIT ;  /* 0x000000000000794d */ /* 0x000fea0003800000 */
.L_x_57:
[----:B------:R-:W1:Y:S01]  /*1f30*/  LDCU.64 UR12, c[0x0][0x3a0] ;  /* 0x00007400ff0c77ac */ /* 0x000e620008000a00 */
[----:B------:R-:W-:-:S12]  /*1f40*/  UIADD3 UR4, UPT, UPT, UR4, 0x1, URZ ;  /* 0x0000000104047890 */ /* 0x000fd8000fffe0ff */
.L_x_64:
[----:B---3--:R-:W3:Y:S01]  /*1f50*/  LDCU UR5, c[0x0][0x380] ;  /* 0x00007000ff0577ac */ /* 0x008ee20008000800 */
[----:B------:R-:W-:Y:S02]  /*1f60*/  HFMA2 R7, -RZ, RZ, 0, 0 ;  /* 0x00000000ff077431 */ /* 0x000fe400000001ff */
[----:B------:R-:W-:Y:S01]  /*1f70*/  IMAD.MOV.U32 R19, RZ, RZ, RZ ;  /* 0x000000ffff137224 */ /* 0x000fe200078e00ff */
[----:B---3--:R-:W-:-:S09]  /*1f80*/  UISETP.GE.U32.AND UP0, UPT, UR5, 0x7, UPT ;  /* 0x000000070500788c */ /* 0x008fd2000bf06070 */
[----:B------:R-:W-:Y:S05]  /*1f90*/  BRA.U !UP0, `(.L_x_59) ;  /* 0x0000000508987547 */ /* 0x000fea000b800000 */
[----:B------:R-:W3:Y:S01]  /*1fa0*/  S2UR UR6, SR_CgaCtaId ;  /* 0x00000000000679c3 */ /* 0x000ee20000008800 */
[----:B------:R-:W4:Y:S01]  /*1fb0*/  LDCU UR11, c[0x0][0x3a8] ;  /* 0x00007500ff0b77ac */ /* 0x000f220008000800 */
[----:B------:R-:W-:Y:S01]  /*1fc0*/  IMAD.MOV.U32 R19, RZ, RZ, RZ ;  /* 0x000000ffff137224 */ /* 0x000fe200078e00ff */
[----:B------:R-:W-:Y:S01]  /*1fd0*/  MOV R8, RZ ;  /* 0x000000ff00087202 */ /* 0x000fe20000000f00 */
[----:B------:R-:W-:Y:S01]  /*1fe0*/  UMOV UR5, 0x400 ;  /* 0x0000040000057882 */ /* 0x000fe20000000000 */
[----:B------:R-:W-:-:S03]  /*1ff0*/  ULOP3.LUT UR7, UR4, 0x7ffffff8, URZ, 0xc0, !UPT ;  /* 0x7ffffff804077892 */ /* 0x000fc6000f8ec0ff */
[----:B------:R-:W5:Y:S01]  /*2000*/  LDC R9, c[0x0][0x3a8] ;  /* 0x0000ea00ff097b82 */ /* 0x000f620000000800 */
[----:B------:R-:W-:-:S06]  /*2010*/  UIADD3 UR7, UPT, UPT, -UR7, URZ, URZ ;  /* 0x000000ff07077290 */ /* 0x000fcc000fffe1ff */
[----:B------:R-:W-:Y:S01]  /*2020*/  MOV R13, UR7 ;  /* 0x00000007000d7c02 */ /* 0x000fe20008000f00 */
[----:B----4-:R-:W-:Y:S01]  /*2030*/  IMAD.U32 R14, RZ, RZ, UR11 ;  /* 0x0000000bff0e7e24 */ /* 0x010fe2000f8e00ff */
[----:B---3--:R-:W-:-:S04]  /*2040*/  ULEA UR5, UR6, UR5, 0x18 ;  /* 0x0000000506057291 */ /* 0x008fc8000f8ec0ff */
[----:B------:R-:W-:Y:S01]  /*2050*/  UIADD3 UR5, UPT, UPT, UR5, 0x10, URZ ;  /* 0x0000001005057890 */ /* 0x000fe2000fffe0ff */
[C---:B-----5:R-:W-:Y:S01]  /*2060*/  SHF.L.U32 R26, R9.reuse, 0x1, RZ ;  /* 0x00000001091a7819 */ /* 0x060fe200000006ff */
[C---:B------:R-:W-:Y:S02]  /*2070*/  IMAD R10, R9.reuse, 0x6, RZ ;  /* 0x00000006090a7824 */ /* 0x040fe400078e02ff */
[C---:B------:R-:W-:Y:S02]  /*2080*/  IMAD R16, R9.reuse, 0x5, RZ ;  /* 0x0000000509107824 */ /* 0x040fe400078e02ff */
[C---:B------:R-:W-:Y:S02]  /*2090*/  IMAD.SHL.U32 R18, R9.reuse, 0x4, RZ ;  /* 0x0000000409127824 */ /* 0x040fe400078e00ff */
[C---:B0-----:R-:W-:Y:S02]  /*20a0*/  IMAD R12, R9.reuse, 0x7, RZ ;  /* 0x00000007090c7824 */ /* 0x041fe400078e02ff */
[----:B------:R-:W-:-:S02]  /*20b0*/  IMAD R22, R9, 0x3, RZ ;  /* 0x0000000309167824 */ /* 0x000fc400078e02ff */
[----:B------:R-:W-:-:S07]  /*20c0*/  IMAD.U32 R11, RZ, RZ, UR5 ;  /* 0x00000005ff0b7e24 */ /* 0x000fce000f8e00ff */
.L_x_60:
[----:B------:R-:W-:Y:S02]  /*20d0*/  IADD3 R17, P0, PT, R23, R2, RZ ;  /* 0x0000000217117210 */ /* 0x000fe40007f1e0ff */
[----:B------:R-:W-:-:S04]  /*20e0*/  SHF.R.S32.HI R4, RZ, 0x1f, R23 ;  /* 0x0000001fff047819 */ /* 0x000fc80000011417 */
[----:B------:R-:W-:Y:S02]  /*20f0*/  IADD3.X R15, PT, PT, R4, R3, RZ, P0, !PT ;  /* 0x00000003040f7210 */ /* 0x000fe400007fe4ff */
[-C--:B------:R-:W-:Y:S02]  /*2100*/  IADD3 R6, P0, PT, R8, R17.reuse, RZ ;  /* 0x0000001108067210 */ /* 0x080fe40007f1e0ff */
[----:B------:R-:W-:Y:S02]  /*2110*/  IADD3 R4, P1, PT, R14, R17, RZ ;  /* 0x000000110e047210 */ /* 0x000fe40007f3e0ff */
[-C--:B------:R-:W-:Y:S02]  /*2120*/  LEA.HI.X.SX32 R7, R8, R15.reuse, 0x1, P0 ;  /* 0x0000000f08077211 */ /* 0x080fe400000f0eff */
[----:B-1----:R-:W-:Y:S02]  /*2130*/  LEA R30, P0, R6, UR12, 0x1 ;  /* 0x0000000c061e7c11 */ /* 0x002fe4000f8008ff */
[----:B------:R-:W-:-:S02]  /*2140*/  LEA.HI.X.SX32 R5, R14, R15, 0x1, P1 ;  /* 0x0000000f0e057211 */ /* 0x000fc400008f0eff */
[----:B------:R-:W-:Y:S02]  /*2150*/  LEA.HI.X R31, R6, UR13, R7, 0x1, P0 ;  /* 0x0000000d061f7c11 */ /* 0x000fe400080f0c07 */
[----:B------:R-:W-:-:S03]  /*2160*/  LEA R20, P0, R4, UR12, 0x1 ;  /* 0x0000000c04147c11 */ /* 0x000fc6000f8008ff */
[----:B------:R-:W3:Y:S01]  /*2170*/  LDG.E.U16 R30, desc[UR8][R30.64] ;  /* 0x000000081e1e7981 */ /* 0x000ee2000c1e1500 */
[----:B------:R-:W-:-:S03]  /*2180*/  LEA.HI.X R21, R4, UR13, R5, 0x1, P0 ;  /* 0x0000000d04157c11 */ /* 0x000fc600080f0c05 */
[----:B------:R-:W0:Y:S04]  /*2190*/  LDS.128 R4, [R11+-0x10] ;  /* 0xfffff0000b047984 */ /* 0x000e280000000c00 */
[----:B------:R-:W4:Y:S01]  /*21a0*/  LDG.E.U16 R20, desc[UR8][R20.64] ;  /* 0x0000000814147981 */ /* 0x000f22000c1e1500 */
[----:B---3--:R-:W-:-:S05]  /*21b0*/  HADD2.F32 R25, -RZ, R30.H0_H0 ;  /* 0x2000001eff197230 */ /* 0x008fca0000004100 */
[----:B0-----:R-:W-:Y:S01]  /*21c0*/  FMUL R4, R4, R25 ;  /* 0x0000001904047220 */ /* 0x001fe20000400000 */
[----:B------:R-:W-:Y:S01]  /*21d0*/  IADD3 R25, P0, PT, R26, R17, RZ ;  /* 0x000000111a197210 */ /* 0x000fe20007f1e0ff */
[----:B----4-:R-:W-:-:S03]  /*21e0*/  HADD2.F32 R28, -RZ, R20.H0_H0 ;  /* 0x20000014ff1c7230 */ /* 0x010fc60000004100 */
[----:B------:R-:W-:Y:S02]  /*21f0*/  LEA.HI.X.SX32 R32, R26, R15, 0x1, P0 ;  /* 0x0000000f1a207211 */ /* 0x000fe400000f0eff */
[----:B------:R-:W-:Y:S01]  /*2200*/  FMUL R5, R28, R5 ;  /* 0x000000051c057220 */ /* 0x000fe20000400000 */
[----:B------:R-:W-:-:S04]  /*2210*/  LEA R28, P0, R25, UR12, 0x1 ;  /* 0x0000000c191c7c11 */ /* 0x000fc8000f8008ff */
[----:B------:R-:W-:-:S05]  /*2220*/  LEA.HI.X R29, R25, UR13, R32, 0x1, P0 ;  /* 0x0000000d191d7c11 */ /* 0x000fca00080f0c20 */
[----:B------:R-:W3:Y:S01]  /*2230*/  LDG.E.U16 R28, desc[UR8][R28.64] ;  /* 0x000000081c1c7981 */ /* 0x000ee2000c1e1500 */
[----:B------:R-:W-:Y:S01]  /*2240*/  IADD3 R21, P0, PT, R22, R17, RZ ;  /* 0x0000001116157210 */ /* 0x000fe20007f1e0ff */
[----:B--2---:R-:W-:-:S03]  /*2250*/  FFMA R27, R0, R4, R19 ;  /* 0x00000004001b7223 */ /* 0x004fc60000000013 */
[----:B------:R-:W-:Y:S02]  /*2260*/  LEA.HI.X.SX32 R4, R22, R15, 0x1, P0 ;  /* 0x0000000f16047211 */ /* 0x000fe400000f0eff */
[----:B------:R-:W-:-:S04]  /*2270*/  LEA R20, P0, R21, UR12, 0x1 ;  /* 0x0000000c15147c11 */ /* 0x000fc8000f8008ff */
[----:B------:R-:W-:-:S05]  /*2280*/  LEA.HI.X R21, R21, UR13, R4, 0x1, P0 ;  /* 0x0000000d15157c11 */ /* 0x000fca00080f0c04 */
[----:B------:R0:W2:Y:S01]  /*2290*/  LDG.E.U16 R25, desc[UR8][R20.64] ;  /* 0x0000000814197981 */ /* 0x0000a2000c1e1500 */
[----:B------:R-:W-:-:S04]  /*22a0*/  IADD3 R19, P0, PT, R18, R17, RZ ;  /* 0x0000001112137210 */ /* 0x000fc80007f1e0ff */
[----:B------:R-:W-:Y:S02]  /*22b0*/  LEA.HI.X.SX32 R30, R18, R15, 0x1, P0 ;  /* 0x0000000f121e7211 */ /* 0x000fe400000f0eff */
[----:B------:R-:W-:Y:S01]  /*22c0*/  LEA R4, P0, R19, UR12, 0x1 ;  /* 0x0000000c13047c11 */ /* 0x000fe2000f8008ff */
[----:B------:R-:W-:-:S03]  /*22d0*/  FFMA R27, R0, R5, R27 ;  /* 0x00000005001b7223 */ /* 0x000fc6000000001b */
[----:B------:R-:W-:-:S05]  /*22e0*/  LEA.HI.X R5, R19, UR13, R30, 0x1, P0 ;  /* 0x0000000d13057c11 */ /* 0x000fca00080f0c1e */
[----:B------:R1:W4:Y:S01]  /*22f0*/  LDG.E.U16 R19, desc[UR8][R4.64] ;  /* 0x0000000804137981 */ /* 0x000322000c1e1500 */
[----:B---3--:R-:W-:Y:S01]  /*2300*/  HADD2.F32 R29, -RZ, R28.H0_H0 ;  /* 0x2000001cff1d7230 */ /* 0x008fe20000004100 */
[----:B------:R-:W-:-:S04]  /*2310*/  IADD3 R28, P0, PT, R16, R17, RZ ;  /* 0x00000011101c7210 */ /* 0x000fc80007f1e0ff */
[----:B------:R-:W-:Y:S01]  /*2320*/  FMUL R6, R29, R6 ;  /* 0x000000061d067220 */ /* 0x000fe20000400000 */
[----:B------:R-:W-:Y:S02]  /*2330*/  LEA.HI.X.SX32 R29, R16, R15, 0x1, P0 ;  /* 0x0000000f101d7211 */ /* 0x000fe400000f0eff */
[----:B0-----:R-:W-:-:S04]  /*2340*/  LEA R20, P0, R28, UR12, 0x1 ;  /* 0x0000000c1c147c11 */ /* 0x001fc8000f8008ff */
[----:B------:R-:W-:-:S05]  /*2350*/  LEA.HI.X R21, R28, UR13, R29, 0x1, P0 ;  /* 0x0000000d1c157c11 */ /* 0x000fca00080f0c1d */
[----:B------:R-:W3:Y:S01]  /*2360*/  LDG.E.U16 R20, desc[UR8][R20.64] ;  /* 0x0000000814147981 */ /* 0x000ee2000c1e1500 */
[----:B--2---:R-:W-:Y:S02]  /*2370*/  HADD2.F32 R28, -RZ, R25.H0_H0 ;  /* 0x20000019ff1c7230 */ /* 0x004fe40000004100 */
[----:B------:R-:W-:-:S03]  /*2380*/  FFMA R25, R0, R6, R27 ;  /* 0x0000000600197223 */ /* 0x000fc6000000001b */
[----:B------:R-:W-:Y:S02]  /*2390*/  FMUL R28, R28, R7 ;  /* 0x000000071c1c7220 */ /* 0x000fe40000400000 */
[----:B-1----:R-:W0:Y:S02]  /*23a0*/  LDS.128 R4, [R11] ;  /* 0x000000000b047984 */ /* 0x002e240000000c00 */
[----:B------:R-:W-:Y:S01]  /*23b0*/  FFMA R25, R0, R28, R25 ;  /* 0x0000001c00197223 */ /* 0x000fe20000000019 */
[-C--:B------:R-:W-:Y:S01]  /*23c0*/  IADD3 R28, P0, PT, R10, R17.reuse, RZ ;  /* 0x000000110a1c7210 */ /* 0x080fe20007f1e0ff */
[----:B----4-:R-:W-:Y:S01]  /*23d0*/  HADD2.F32 R19, -RZ, R19.H0_H0 ;  /* 0x20000013ff137230 */ /* 0x010fe20000004100 */
[----:B------:R-:W-:-:S04]  /*23e0*/  IADD3 R17, P1, PT, R12, R17, RZ ;  /* 0x000000110c117210 */ /* 0x000fc80007f3e0ff */
[----:B0-----:R-:W-:Y:S01]  /*23f0*/  FMUL R19, R4, R19 ;  /* 0x0000001304137220 */ /* 0x001fe20000400000 */
[----:B---3--:R-:W-:-:S05]  /*2400*/  HADD2.F32 R30, -RZ, R20.H0_H0 ;  /* 0x20000014ff1e7230 */ /* 0x008fca0000004100 */
[----:B------:R-:W-:Y:S01]  /*2410*/  FMUL R27, R30, R5 ;  /* 0x000000051e1b7220 */ /* 0x000fe20000400000 */
[----:B------:R-:W-:Y:S02]  /*2420*/  LEA.HI.X.SX32 R5, R10, R15, 0x1, P0 ;  /* 0x0000000f0a057211 */ /* 0x000fe400000f0eff */
[----:B------:R-:W-:-:S04]  /*2430*/  LEA R4, P0, R28, UR12, 0x1 ;  /* 0x0000000c1c047c11 */ /* 0x000fc8000f8008ff */
[----:B------:R-:W-:Y:S02]  /*2440*/  LEA.HI.X R5, R28, UR13, R5, 0x1, P0 ;  /* 0x0000000d1c057c11 */ /* 0x000fe400080f0c05 */
[----:B------:R-:W-:Y:S02]  /*2450*/  LEA.HI.X.SX32 R28, R12, R15, 0x1, P1 ;  /* 0x0000000f0c1c7211 */ /* 0x000fe400008f0eff */
[C---:B------:R-:W-:Y:S01]  /*2460*/  LEA R20, P0, R17.reuse, UR12, 0x1 ;  /* 0x0000000c11147c11 */ /* 0x040fe2000f8008ff */
[----:B------:R-:W2:Y:S03]  /*2470*/  LDG.E.U16 R4, desc[UR8][R4.64] ;  /* 0x0000000804047981 */ /* 0x000ea6000c1e1500 */
[----:B------:R-:W-:-:S05]  /*2480*/  LEA.HI.X R21, R17, UR13, R28, 0x1, P0 ;  /* 0x0000000d11157c11 */ /* 0x000fca00080f0c1c */
[----:B------:R-:W3:Y:S01]  /*2490*/  LDG.E.U16 R20, desc[UR8][R20.64] ;  /* 0x0000000814147981 */ /* 0x000ee2000c1e1500 */
[----:B------:R-:W-:Y:S02]  /*24a0*/  VIADD R13, R13, 0x8 ;  /* 0x000000080d0d7836 */ /* 0x000fe40000000000 */
[----:B------:R-:W-:-:S03]  /*24b0*/  FFMA R28, R0, R19, R25 ;  /* 0x00000013001c7223 */ /* 0x000fc60000000019 */
[----:B------:R-:W-:Y:S01]  /*24c0*/  ISETP.NE.AND P0, PT, R13, RZ, PT ;  /* 0x000000ff0d00720c */ /* 0x000fe20003f05270 */
[----:B------:R-:W-:Y:S01]  /*24d0*/  FFMA R27, R0, R27, R28 ;  /* 0x0000001b001b7223 */ /* 0x000fe2000000001c */
[----:B------:R-:W-:Y:S01]  /*24e0*/  IADD3 R11, PT, PT, R11, 0x20, RZ ;  /* 0x000000200b0b7810 */ /* 0x000fe20007ffe0ff */
[C---:B------:R-:W-:Y:S01]  /*24f0*/  IMAD R8, R9.reuse, 0x8, R8 ;  /* 0x0000000809087824 */ /* 0x040fe200078e0208 */
[C---:B------:R-:W-:Y:S01]  /*2500*/  LEA R10, R9.reuse, R10, 0x3 ;  /* 0x0000000a090a7211 */ /* 0x040fe200078e18ff */
[C---:B------:R-:W-:Y:S01]  /*2510*/  IMAD R16, R9.reuse, 0x8, R16 ;  /* 0x0000000809107824 */ /* 0x040fe200078e0210 */
[C---:B------:R-:W-:Y:S01]  /*2520*/  LEA R18, R9.reuse, R18, 0x3 ;  /* 0x0000001209127211 */ /* 0x040fe200078e18ff */
[C---:B------:R-:W-:Y:S01]  /*2530*/  IMAD R22, R9.reuse, 0x8, R22 ;  /* 0x0000000809167824 */ /* 0x040fe200078e0216 */
[C---:B------:R-:W-:Y:S01]  /*2540*/  LEA R26, R9.reuse, R26, 0x3 ;  /* 0x0000001a091a7211 */ /* 0x040fe200078e18ff */
[C---:B------:R-:W-:Y:S01]  /*2550*/  IMAD R14, R9.reuse, 0x8, R14 ;  /* 0x00000008090e7824 */ /* 0x040fe200078e020e */
[----:B------:R-:W-:Y:S01]  /*2560*/  LEA R12, R9, R12, 0x3 ;  /* 0x0000000c090c7211 */ /* 0x000fe200078e18ff */
[----:B--2---:R-:W-:-:S05]  /*2570*/  HADD2.F32 R15, -RZ, R4.H0_H0 ;  /* 0x20000004ff0f7230 */ /* 0x004fca0000004100 */
[----:B------:R-:W-:Y:S01]  /*2580*/  FMUL R6, R15, R6 ;  /* 0x000000060f067220 */ /* 0x000fe20000400000 */
[----:B---3--:R-:W-:-:S03]  /*2590*/  HADD2.F32 R30, -RZ, R20.H0_H0 ;  /* 0x20000014ff1e7230 */ /* 0x008fc60000004100 */
[----:B------:R-:W-:Y:S02]  /*25a0*/  FFMA R27, R0, R6, R27 ;  /* 0x00000006001b7223 */ /* 0x000fe4000000001b */
[----:B------:R-:W-:-:S04]  /*25b0*/  FMUL R30, R30, R7 ;  /* 0x000000071e1e7220 */ /* 0x000fc80000400000 */
[----:B------:R-:W-:Y:S01]  /*25c0*/  FFMA R19, R0, R30, R27 ;  /* 0x0000001e00137223 */ /* 0x000fe2000000001b */
[----:B------:R-:W-:Y:S06]  /*25d0*/  @P0 BRA `(.L_x_60) ;  /* 0xfffffff800bc0947 */ /* 0x000fec000383ffff */
[----:B------:R-:W-:-:S06]  /*25e0*/  ULOP3.LUT UR5, UR4, 0x7ffffff8, URZ, 0xc0, !UPT ;  /* 0x7ffffff804057892 */ /* 0x000fcc000f8ec0ff */
[----:B------:R-:W-:-:S07]  /*25f0*/  IMAD.U32 R7, RZ, RZ, UR5 ;  /* 0x00000005ff077e24 */ /* 0x000fce000f8e00ff */
.L_x_59:
[----:B------:R-:W-:Y:S01]  /*2600*/  ULOP3.LUT UR5, UR4, 0x7, URZ, 0xc0, !UPT ;  /* 0x0000000704057892 */ /* 0x000fe2000f8ec0ff */
[----:B------:R-:W-:-:S03]  /*2610*/  SHF.R.S32.HI R6, RZ, 0x1f, R23 ;  /* 0x0000001fff067819 */ /* 0x000fc60000011417 */
[----:B------:R-:W-:-:S09]  /*2620*/  UISETP.NE.AND UP0, UPT, UR5, URZ, UPT ;  /* 0x000000ff0500728c */ /* 0x000fd2000bf05270 */
[----:B------:R-:W-:Y:S05]  /*2630*/  BRA.U !UP0, `(.L_x_61) ;  /* 0x0000000508907547 */ /* 0x000fea000b800000 */
[----:B------:R-:W-:Y:S01]  /*2640*/  UIADD3 UR5, UPT, UPT, UR5, -0x1, URZ ;  /* 0xffffffff05057890 */ /* 0x000fe2000fffe0ff */
[----:B------:R-:W-:Y:S01]  /*2650*/  IADD3 R9, P0, PT, R23, R2, RZ ;  /* 0x0000000217097210 */ /* 0x000fe20007f1e0ff */
[----:B------:R-:W-:Y:S02]  /*2660*/  ULOP3.LUT UP1, URZ, UR4, 0x3, URZ, 0xc0, !UPT ;  /* 0x0000000304ff7892 */ /* 0x000fe4000f82c0ff */
[----:B------:R-:W-:Y:S01]  /*2670*/  UISETP.GE.U32.AND UP0, UPT, UR5, 0x3, UPT ;  /* 0x000000030500788c */ /* 0x000fe2000bf06070 */
[----:B------:R-:W-:-:S08]  /*2680*/  IADD3.X R8, PT, PT, R6, R3, RZ, P0, !PT ;  /* 0x0000000306087210 */ /* 0x000fd000007fe4ff */
[----:B------:R-:W-:Y:S05]  /*2690*/  BRA.U !UP0, `(.L_x_62) ;  /* 0x0000000108b47547 */ /* 0x000fea000b800000 */
[----:B------:R-:W3:Y:S01]  /*26a0*/  LDCU UR5, c[0x0][0x3a8] ;  /* 0x00007500ff0577ac */ /* 0x000ee20008000800 */
[----:B------:R-:W0:Y:S01]  /*26b0*/  LDCU.64 UR6, c[0x0][0x3a0] ;  /* 0x00007400ff0677ac */ /* 0x000e220008000a00 */
[----:B---3--:R-:W-:-:S04]  /*26c0*/  IMAD R4, R7, UR5, RZ ;  /* 0x0000000507047c24 */ /* 0x008fc8000f8e02ff */
[C---:B------:R-:W-:Y:S01]  /*26d0*/  VIADD R5, R4.reuse, UR5 ;  /* 0x0000000504057c36 */ /* 0x040fe20008000000 */
[----:B------:R-:W-:-:S04]  /*26e0*/  IADD3 R11, P0, PT, R4, R9, RZ ;  /* 0x00000009040b7210 */ /* 0x000fc80007f1e0ff */
[C---:B------:R-:W-:Y:S02]  /*26f0*/  IADD3 R13, P1, PT, R5.reuse, R9, RZ ;  /* 0x00000009050d7210 */ /* 0x040fe40007f3e0ff */
[-C--:B------:R-:W-:Y:S02]  /*2700*/  LEA.HI.X.SX32 R16, R4, R8.reuse, 0x1, P0 ;  /* 0x0000000804107211 */ /* 0x080fe400000f0eff */
[C---:B------:R-:W-:Y:S02]  /*2710*/  LEA.HI.X.SX32 R14, R5.reuse, R8, 0x1, P1 ;  /* 0x00000008050e7211 */ /* 0x040fe400008f0eff */
[----:B------:R-:W-:Y:S02]  /*2720*/  IADD3 R4, PT, PT, R5, UR5, RZ ;  /* 0x0000000505047c10 */ /* 0x000fe4000fffe0ff */
[----:B0-----:R-:W-:Y:S02]  /*2730*/  LEA R12, P1, R13, UR6, 0x1 ;  /* 0x000000060d0c7c11 */ /* 0x001fe4000f8208ff */
[----:B------:R-:W-:-:S02]  /*2740*/  LEA R10, P0, R11, UR6, 0x1 ;  /* 0x000000060b0a7c11 */ /* 0x000fc4000f8008ff */
[----:B------:R-:W-:Y:S01]  /*2750*/  LEA.HI.X R13, R13, UR7, R14, 0x1, P1 ;  /* 0x000000070d0d7c11 */ /* 0x000fe200088f0c0e */
[C---:B------:R-:W-:Y:S01]  /*2760*/  VIADD R14, R4.reuse, UR5 ;  /* 0x00000005040e7c36 */ /* 0x040fe20008000000 */
[CC--:B------:R-:W-:Y:S02]  /*2770*/  IADD3 R5, P2, PT, R4.reuse, R9.reuse, RZ ;  /* 0x0000000904057210 */ /* 0x0c0fe40007f5e0ff */
[----:B------:R-:W-:Y:S02]  /*2780*/  LEA.HI.X R11, R11, UR7, R16, 0x1, P0 ;  /* 0x000000070b0b7c11 */ /* 0x000fe400080f0c10 */
[----:B------:R-:W-:Y:S02]  /*2790*/  LEA.HI.X.SX32 R18, R4, R8, 0x1, P2 ;  /* 0x0000000804127211 */ /* 0x000fe400010f0eff */
[----:B------:R-:W-:Y:S01]  /*27a0*/  LEA R4, P0, R5, UR6, 0x1 ;  /* 0x0000000605047c11 */ /* 0x000fe2000f8008ff */
[----:B------:R0:W3:Y:S01]  /*27b0*/  LDG.E.U16 R16, desc[UR8][R10.64] ;  /* 0x000000080a107981 */ /* 0x0000e2000c1e1500 */
[----:B------:R-:W-:-:S02]  /*27c0*/  IADD3 R15, P1, PT, R14, R9, RZ ;  /* 0x000000090e0f7210 */ /* 0x000fc40007f3e0ff */
[----:B------:R-:W-:Y:S02]  /*27d0*/  LEA.HI.X R5, R5, UR7, R18, 0x1, P0 ;  /* 0x0000000705057c11 */ /* 0x000fe400080f0c12 */
[----:B------:R-:W-:Y:S01]  /*27e0*/  LEA.HI.X.SX32 R20, R14, R8, 0x1, P1 ;  /* 0x000000080e147211 */ /* 0x000fe200008f0eff */
[----:B------:R4:W5:Y:S01]  /*27f0*/  LDG.E.U16 R18, desc[UR8][R12.64] ;  /* 0x000000080c127981 */ /* 0x000962000c1e1500 */
[----:B------:R-:W-:-:S03]  /*2800*/  LEA R14, P0, R15, UR6, 0x1 ;  /* 0x000000060f0e7c11 */ /* 0x000fc6000f8008ff */
[----:B------:R-:W2:Y:S01]  /*2810*/  LDG.E.U16 R4, desc[UR8][R4.64] ;  /* 0x0000000804047981 */ /* 0x000ea2000c1e1500 */
[----:B------:R-:W-:-:S05]  /*2820*/  LEA.HI.X R15, R15, UR7, R20, 0x1, P0 ;  /* 0x000000070f0f7c11 */ /* 0x000fca00080f0c14 */
[----:B------:R-:W2:Y:S01]  /*2830*/  LDG.E.U16 R14, desc[UR8][R14.64] ;  /* 0x000000080e0e7981 */ /* 0x000ea2000c1e1500 */
[----:B------:R-:W1:Y:S01]  /*2840*/  S2UR UR6, SR_CgaCtaId ;  /* 0x00000000000679c3 */ /* 0x000e620000008800 */
[----:B------:R-:W-:Y:S02]  /*2850*/  UMOV UR5, 0x400 ;  /* 0x0000040000057882 */ /* 0x000fe40000000000 */
[----:B-1----:R-:W-:-:S06]  /*2860*/  ULEA UR5, UR6, UR5, 0x18 ;  /* 0x0000000506057291 */ /* 0x002fcc000f8ec0ff */
[----:B------:R-:W-:-:S05]  /*2870*/  LEA R17, R7, UR5, 0x2 ;  /* 0x0000000507117c11 */ /* 0x000fca000f8e10ff */
[----:B0-----:R-:W0:Y:S04]  /*2880*/  LDS.64 R10, [R17] ;  /* 0x00000000110a7984 */ /* 0x001e280000000a00 */
[----:B----4-:R-:W1:Y:S01]  /*2890*/  LDS.64 R12, [R17+0x8] ;  /* 0x00000800110c7984 */ /* 0x010e620000000a00 */
[----:B------:R-:W-:Y:S01]  /*28a0*/  IADD3 R7, PT, PT, R7, 0x4, RZ ;  /* 0x0000000407077810 */ /* 0x000fe20007ffe0ff */
[----:B---3--:R-:W-:-:S05]  /*28b0*/  HADD2.F32 R21, -RZ, R16.H0_H0 ;  /* 0x20000010ff157230 */ /* 0x008fca0000004100 */
[----:B0-----:R-:W-:Y:S01]  /*28c0*/  FMUL R10, R10, R21 ;  /* 0x000000150a0a7220 */ /* 0x001fe20000400000 */
[----:B-----5:R-:W-:-:S03]  /*28d0*/  HADD2.F32 R18, -RZ, R18.H0_H0 ;  /* 0x20000012ff127230 */ /* 0x020fc60000004100 */
[----:B--2---:R-:W-:Y:S01]  /*28e0*/  FFMA R19, R0, R10, R19 ;  /* 0x0000000a00137223 */ /* 0x004fe20000000013 */
[----:B------:R-:W-:Y:S02]  /*28f0*/  HADD2.F32 R5, -RZ, R4.H0_H0 ;  /* 0x20000004ff057230 */ /* 0x000fe40000004100 */
[----:B------:R-:W-:-:S04]  /*2900*/  FMUL R18, R18, R11 ;  /* 0x0000000b12127220 */ /* 0x000fc80000400000 */
[----:B------:R-:W-:Y:S01]  /*2910*/  FFMA R19, R0, R18, R19 ;  /* 0x0000001200137223 */ /* 0x000fe20000000013 */
[----:B------:R-:W-:Y:S02]  /*2920*/  HADD2.F32 R14, -RZ, R14.H0_H0 ;  /* 0x2000000eff0e7230 */ /* 0x000fe40000004100 */
[----:B-1----:R-:W-:-:S04]  /*2930*/  FMUL R12, R12, R5 ;  /* 0x000000050c0c7220 */ /* 0x002fc80000400000 */
[----:B------:R-:W-:Y:S01]  /*2940*/  FFMA R19, R0, R12, R19 ;  /* 0x0000000c00137223 */ /* 0x000fe20000000013 */
[----:B------:R-:W-:-:S04]  /*2950*/  FMUL R14, R14, R13 ;  /* 0x0000000d0e0e7220 */ /* 0x000fc80000400000 */
[----:B------:R-:W-:-:S07]  /*2960*/  FFMA R19, R0, R14, R19 ;  /* 0x0000000e00137223 */ /* 0x000fce0000000013 */
.L_x_62:
[----:B------:R-:W-:Y:S05]  /*2970*/  BRA.U !UP1, `(.L_x_61) ;  /* 0x0000000109c07547 */ /* 0x000fea000b800000 */
[----:B------:R-:W3:Y:S02]  /*2980*/  LDCU UR6, c[0x0][0x380] ;  /* 0x00007000ff0677ac */ /* 0x000ee40008000800 */
[----:B---3--:R-:W-:Y:S02]  /*2990*/  ULOP3.LUT UP0, URZ, UR6, 0x3, URZ, 0xc0, !UPT ;  /* 0x0000000306ff7892 */ /* 0x008fe4000f80c0ff */
[----:B------:R-:W-:-:S04]  /*29a0*/  ULOP3.LUT UR5, UR6, 0x1, URZ, 0xc0, !UPT ;  /* 0x0000000106057892 */ /* 0x000fc8000f8ec0ff */
[----:B------:R-:W-:-:S03]  /*29b0*/  UISETP.NE.U32.AND UP1, UPT, UR5, 0x1, UPT ;  /* 0x000000010500788c */ /* 0x000fc6000bf25070 */
[----:B------:R-:W-:Y:S08]  /*29c0*/  BRA.U !UP0, `(.L_x_63) ;  /* 0x0000000108687547 */ /* 0x000ff0000b800000 */
[----:B------:R-:W3:Y:S01]  /*29d0*/  LDCU UR5, c[0x0][0x3a8] ;  /* 0x00007500ff0577ac */ /* 0x000ee20008000800 */
[----:B------:R-:W4:Y:S01]  /*29e0*/  LDCU.64 UR6, c[0x0][0x3a0] ;  /* 0x00007400ff0677ac */ /* 0x000f220008000a00 */
[----:B---3--:R-:W-:-:S04]  /*29f0*/  IMAD R4, R7, UR5, RZ ;  /* 0x0000000507047c24 */ /* 0x008fc8000f8e02ff */
[C---:B0-----:R-:W-:Y:S01]  /*2a00*/  VIADD R12, R4.reuse, UR5 ;  /* 0x00000005040c7c36 */ /* 0x041fe20008000000 */
[----:B------:R-:W-:-:S04]  /*2a10*/  IADD3 R5, P0, PT, R4, R9, RZ ;  /* 0x0000000904057210 */ /* 0x000fc80007f1e0ff */
[-C--:B------:R-:W-:Y:S02]  /*2a20*/  LEA.HI.X.SX32 R4, R4, R8.reuse, 0x1, P0 ;  /* 0x0000000804047211 */ /* 0x080fe400000f0eff */
[C---:B----4-:R-:W-:Y:S02]  /*2a30*/  LEA R10, P0, R5.reuse, UR6, 0x1 ;  /* 0x00000006050a7c11 */ /* 0x050fe4000f8008ff */
[C---:B------:R-:W-:Y:S02]  /*2a40*/  IADD3 R13, P1, PT, R12.reuse, R9, RZ ;  /* 0x000000090c0d7210 */ /* 0x040fe40007f3e0ff */
[----:B------:R-:W-:Y:S02]  /*2a50*/  LEA.HI.X R11, R5, UR7, R4, 0x1, P0 ;  /* 0x00000007050b7c11 */ /* 0x000fe400080f0c04 */
[----:B------:R-:W-:Y:S02]  /*2a60*/  LEA.HI.X.SX32 R4, R12, R8, 0x1, P1 ;  /* 0x000000080c047211 */ /* 0x000fe400008f0eff */
[C---:B------:R-:W-:Y:S01]  /*2a70*/  LEA R12, P0, R13.reuse, UR6, 0x1 ;  /* 0x000000060d0c7c11 */ /* 0x040fe2000f8008ff */
[----:B------:R-:W3:Y:S03]  /*2a80*/  LDG.E.U16 R10, desc[UR8][R10.64] ;  /* 0x000000080a0a7981 */ /* 0x000ee6000c1e1500 */
[----:B------:R-:W-:-:S05]  /*2a90*/  LEA.HI.X R13, R13, UR7, R4, 0x1, P0 ;  /* 0x000000070d0d7c11 */ /* 0x000fca00080f0c04 */
[----:B------:R-:W4:Y:S01]  /*2aa0*/  LDG.E.U16 R12, desc[UR8][R12.64] ;  /* 0x000000080c0c7981 */ /* 0x000f22000c1e1500 */
[----:B------:R-:W0:Y:S01]  /*2ab0*/  S2UR UR6, SR_CgaCtaId ;  /* 0x00000000000679c3 */ /* 0x000e220000008800 */
[----:B------:R-:W-:Y:S02]  /*2ac0*/  UMOV UR5, 0x400 ;  /* 0x0000040000057882 */ /* 0x000fe40000000000 */
[----:B0-----:R-:W-:-:S06]  /*2ad0*/  ULEA UR5, UR6, UR5, 0x18 ;  /* 0x0000000506057291 */ /* 0x001fcc000f8ec0ff */
[----:B------:R-:W-:-:S06]  /*2ae0*/  LEA R4, R7, UR5, 0x2 ;  /* 0x0000000507047c11 */ /* 0x000fcc000f8e10ff */
[----:B------:R-:W0:Y:S01]  /*2af0*/  LDS.64 R4, [R4] ;  /* 0x0000000004047984 */ /* 0x000e220000000a00 */
[----:B------:R-:W-:Y:S01]  /*2b00*/  IADD3 R7, PT, PT, R7, 0x2, RZ ;  /* 0x0000000207077810 */ /* 0x000fe20007ffe0ff */
[----:B---3--:R-:W-:-:S05]  /*2b10*/  HADD2.F32 R15, -RZ, R10.H0_H0 ;  /* 0x2000000aff0f7230 */ /* 0x008fca0000004100 */
[----:B0-----:R-:W-:Y:S01]  /*2b20*/  FMUL R15, R4, R15 ;  /* 0x0000000f040f7220 */ /* 0x001fe20000400000 */
[----:B----4-:R-:W-:-:S03]  /*2b30*/  HADD2.F32 R14, -RZ, R12.H0_H0 ;  /* 0x2000000cff0e7230 */ /* 0x010fc60000004100 */
[----:B--2---:R-:W-:Y:S02]  /*2b40*/  FFMA R15, R0, R15, R19 ;  /* 0x0000000f000f7223 */ /* 0x004fe40000000013 */
[----:B------:R-:W-:-:S04]  /*2b50*/  FMUL R14, R14, R5 ;  /* 0x000000050e0e7220 */ /* 0x000fc80000400000 */
[----:B------:R-:W-:-:S07]  /*2b60*/  FFMA R19, R0, R14, R15 ;  /* 0x0000000e00137223 */ /* 0x000fce000000000f */
.L_x_63:
[----:B------:R-:W-:Y:S05]  /*2b70*/  BRA.U !UP1, `(.L_x_61) ;  /* 0x0000000109407547 */ /* 0x000fea000b800000 */
[----:B------:R-:W3:Y:S01]  /*2b80*/  LDCU UR5, c[0x0][0x3a8] ;  /* 0x00007500ff0577ac */ /* 0x000ee20008000800 */
[----:B------:R-:W4:Y:S01]  /*2b90*/  LDCU.64 UR6, c[0x0][0x3a0] ;  /* 0x00007400ff0677ac */ /* 0x000f220008000a00 */
[----:B---3--:R-:W-:-:S05]  /*2ba0*/  IMAD R4, R7, UR5, RZ ;  /* 0x0000000507047c24 */ /* 0x008fca000f8e02ff */
[----:B------:R-:W-:-:S04]  /*2bb0*/  IADD3 R9, P0, PT, R4, R9, RZ ;  /* 0x0000000904097210 */ /* 0x000fc80007f1e0ff */
[----:B------:R-:W-:Y:S02]  /*2bc0*/  LEA.HI.X.SX32 R8, R4, R8, 0x1, P0 ;  /* 0x0000000804087211 */ /* 0x000fe400000f0eff */
[----:B----4-:R-:W-:-:S04]  /*2bd0*/  LEA R4, P0, R9, UR6, 0x1 ;  /* 0x0000000609047c11 */ /* 0x010fc8000f8008ff */
[----:B------:R-:W-:-:S05]  /*2be0*/  LEA.HI.X R5, R9, UR7, R8, 0x1, P0 ;  /* 0x0000000709057c11 */ /* 0x000fca00080f0c08 */
[----:B------:R-:W3:Y:S01]  /*2bf0*/  LDG.E.U16 R4, desc[UR8][R4.64] ;  /* 0x0000000804047981 */ /* 0x000ee2000c1e1500 */
[----:B------:R-:W4:Y:S01]  /*2c00*/  S2UR UR6, SR_CgaCtaId ;  /* 0x00000000000679c3 */ /* 0x000f220000008800 */
[----:B------:R-:W-:Y:S02]  /*2c10*/  UMOV UR5, 0x400 ;  /* 0x0000040000057882 */ /* 0x000fe40000000000 */
[----:B----4-:R-:W-:-:S06]  /*2c20*/  ULEA UR5, UR6, UR5, 0x18 ;  /* 0x0000000506057291 */ /* 0x010fcc000f8ec0ff */
[----:B------:R-:W-:-:S06]  /*2c30*/  LEA R7, R7, UR5, 0x2 ;  /* 0x0000000507077c11 */ /* 0x000fcc000f8e10ff */
[----:B------:R-:W4:Y:S01]  /*2c40*/  LDS R7, [R7] ;  /* 0x0000000007077984 */ /* 0x000f220000000800 */
[----:B---3--:R-:W-:-:S05]  /*2c50*/  HADD2.F32 R8, -RZ, R4.H0_H0 ;  /* 0x20000004ff087230 */ /* 0x008fca0000004100 */
[----:B----4-:R-:W-:-:S04]  /*2c60*/  FMUL R8, R7, R8 ;  /* 0x0000000807087220 */ /* 0x010fc80000400000 */
[----:B--2---:R-:W-:-:S07]  /*2c70*/  FFMA R19, R0, R8, R19 ;  /* 0x0000000800137223 */ /* 0x004fce0000000013 */
.L_x_61:
[----:B------:R-:W3:Y:S01]  /*2c80*/  LDCU.64 UR6, c[0x0][0x390] ;  /* 0x00007200ff0677ac */ /* 0x000ee20008000a00 */
[----:B------:R-:W-:Y:S02]  /*2c90*/  IADD3 R5, P0, PT, R24, R23, RZ ;  /* 0x0000001718057210 */ /* 0x000fe40007f1e0ff */
[----:B------:R-:W-:Y:S01]  /*2ca0*/  SHF.R.S32.HI R7, RZ, 0x1f, R24 ;  /* 0x0000001fff077819 */ /* 0x000fe20000011418 */
[----:B------:R-:W4:Y:S01]  /*2cb0*/  LDCU UR5, c[0x0][0x3b0] ;  /* 0x00007600ff0577ac */ /* 0x000f220008000800 */
[----:B------:R-:W-:Y:S02]  /*2cc0*/  F2FP.F16.F32.PACK_AB R19, RZ, R19 ;  /* 0x00000013ff13723e */ /* 0x000fe400000000ff */
[----:B------:R-:W-:Y:S01]  /*2cd0*/  IADD3 R23, PT, PT, R23, UR10, RZ ;  /* 0x0000000a17177c10 */ /* 0x000fe2000fffe0ff */
[----:B------:R-:W-:Y:S01]  /*2ce0*/  IMAD.X R6, R7, 0x1, R6, P0 ;  /* 0x0000000107067824 */ /* 0x000fe200000e0606 */
[----:B---3--:R-:W-:-:S04]  /*2cf0*/  LEA R4, P0, R5, UR6, 0x1 ;  /* 0x0000000605047c11 */ /* 0x008fc8000f8008ff */
[----:B------:R-:W-:Y:S02]  /*2d00*/  LEA.HI.X R5, R5, UR7, R6, 0x1, P0 ;  /* 0x0000000705057c11 */ /* 0x000fe400080f0c06 */
[----:B----4-:R-:W-:-:S03]  /*2d10*/  ISETP.GE.AND P0, PT, R23, UR5, PT ;  /* 0x0000000517007c0c */ /* 0x010fc6000bf06270 */
[----:B------:R3:W-:Y:S10]  /*2d20*/  STG.E.U16 desc[UR8][R4.64], R19 ;  /* 0x0000001304007986 */ /* 0x0007f4000c101508 */
[----:B------:R-:W-:Y:S05]  /*2d30*/  @!P0 BRA `(.L_x_64) ;  /* 0xfffffff000848947 */ /* 0x000fea000383ffff */
[----:B-1----:R-:W-:Y:S05]  /*2d40*/  EXIT ;  /* 0x000000000000794d */ /* 0x002fea0003800000 */
.L_x_53:
[----:B------:R-:W-:Y:S01]  /*2d50*/  IMAD.MOV.U32 R9, RZ, RZ, 0x10 ;  /* 0x00000010ff097424 */ /* 0x000fe200078e00ff */
[----:B------:R-:W-:Y:S01]  /*2d60*/  MOV R11, 0x1f ;  /* 0x0000001f000b7802 */ /* 0x000fe20000000f00 */
[----:B------:R-:W-:-:S07]  /*2d70*/  IMAD.MOV.U32 R6, RZ, RZ, -0x1 ;  /* 0xffffffffff067424 */ /* 0x000fce00078e00ff */
[----:B0-2---:R-:W-:Y:S05]  /*2d80*/  WARPSYNC.COLLECTIVE R6, `(.L_x_65) ;  /* 0x0000000006087348 */ /* 0x005fea0003c00000 */
[----:B--2---:R1:W2:Y:S02]  /*2d90*/  SHFL.BFLY P1, R7, R2, R9, R11 ;  /* 0x0c00000902077389 */ /* 0x0042a4000002000b */
[----:B012---:R-:W-:Y:S05]  /*2da0*/  ENDCOLLECTIVE ;  /* 0x000000000000791b */ /* 0x007fea0003800000 */
.L_x_65:
[----:B------:R-:W-:Y:S01]  /*2db0*/  HFMA2 R9, -RZ, RZ, 0, 4.76837158203125e-07 ;  /* 0x00000008ff097431 */ /* 0x000fe200000001ff */
[----:B------:R-:W-:-:S05]  /*2dc0*/  MOV R3, R7 ;  /* 0x0000000700037202 */ /* 0x000fca0000000f00 */
[----:B------:R-:W-:-:S04]  /*2dd0*/  FADD R3, R3, R2 ;  /* 0x0000000203037221 */ /* 0x000fc80000000000 */
[----:B------:R-:W-:-:S07]  /*2de0*/  IMAD.MOV.U32 R2, RZ, RZ, R3 ;  /* 0x000000ffff027224 */ /* 0x000fce00078e0003 */
[----:B------:R-:W-:Y:S05]  /*2df0*/  WARPSYNC.COLLECTIVE R6, `(.L_x_66) ;  /* 0x0000000006087348 */ /* 0x000fea0003c00000 */
[----:B------:R0:W1:Y:S02]  /*2e00*/  SHFL.BFLY P1, R7, R2, R9, R11 ;  /* 0x0c00000902077389 */ /* 0x000064000002000b */
[----:B01----:R-:W-:Y:S05]  /*2e10*/  ENDCOLLECTIVE ;  /* 0x000000000000791b */ /* 0x003fea0003800000 */
.L_x_66:
[----:B------:R-:W-:Y:S02]  /*2e20*/  IMAD.MOV.U32 R9, RZ, RZ, 0x4 ;  /* 0x00000004ff097424 */ /* 0x000fe400078e00ff */
[----:B------:R-:W-:-:S04]  /*2e30*/  IMAD.MOV.U32 R0, RZ, RZ, R7 ;  /* 0x000000ffff007224 */ /* 0x000fc800078e0007 */
[----:B------:R-:W-:-:S05]  /*2e40*/  FADD R0, R3, R0 ;  /* 0x0000000003007221 */ /* 0x000fca0000000000 */
[----:B------:R-:W-:-:S07]  /*2e50*/  MOV R2, R0 ;  /* 0x0000000000027202 */ /* 0x000fce0000000f00 */
[----:B------:R-:W-:Y:S05]  /*2e60*/  WARPSYNC.COLLECTIVE R6, `(.L_x_67) ;  /* 0x0000000006087348 */ /* 0x000fea0003c00000 */
[----:B------:R0:W1:Y:S02]  /*2e70*/  SHFL.BFLY P1, R7, R2, R9, R11 ;  /* 0x0c00000902077389 */ /* 0x000064000002000b */
[----:B01----:R-:W-:Y:S05]  /*2e80*/  ENDCOLLECTIVE ;  /* 0x000000000000791b */ /* 0x003fea0003800000 */
.L_x_67:
[----:B------:R-:W-:Y:S01]  /*2e90*/  HFMA2 R9, -RZ, RZ, 0, 1.1920928955078125e-07 ;  /* 0x00000002ff097431 */ /* 0x000fe200000001ff */
[----:B------:R-:W-:-:S05]  /*2ea0*/  MOV R5, R7 ;  /* 0x0000000700057202 */ /* 0x000fca0000000f00 */
[----:B------:R-:W-:-:S04]  /*2eb0*/  FADD R5, R0, R5 ;  /* 0x0000000500057221 */ /* 0x000fc80000000000 */
[----:B------:R-:W-:-:S07]  /*2ec0*/  IMAD.MOV.U32 R2, RZ, RZ, R5 ;  /* 0x000000ffff027224 */ /* 0x000fce00078e0005 */
[----:B------:R-:W-:Y:S05]  /*2ed0*/  WARPSYNC.COLLECTIVE R6, `(.L_x_68) ;  /* 0x0000000006087348 */ /* 0x000fea0003c00000 */
[----:B------:R0:W1:Y:S02]  /*2ee0*/  SHFL.BFLY P1, R7, R2, R9, R11 ;  /* 0x0c00000902077389 */ /* 0x000064000002000b */
[----:B01----:R-:W-:Y:S05]  /*2ef0*/  ENDCOLLECTIVE ;  /* 0x000000000000791b */ /* 0x003fea0003800000 */
.L_x_68:
[----:B------:R-:W-:Y:S02]  /*2f00*/  IMAD.MOV.U32 R9, RZ, RZ, 0x1 ;  /* 0x00000001ff097424 */ /* 0x000fe400078e00ff */
[----:B------:R-:W-:-:S04]  /*2f10*/  IMAD.MOV.U32 R4, RZ, RZ, R7 ;  /* 0x000000ffff047224 */ /* 0x000fc800078e0007 */
[----:B------:R-:W-:-:S05]  /*2f20*/  FADD R4, R5, R4 ;  /* 0x0000000405047221 */ /* 0x000fca0000000000 */
[----:B------:R-:W-:-:S07]  /*2f30*/  MOV R2, R4 ;  /* 0x0000000400027202 */ /* 0x000fce0000000f00 */
[----:B------:R-:W-:Y:S05]  /*2f40*/  WARPSYNC.COLLECTIVE R6, `(.L_x_69) ;  /* 0x0000000006087348 */ /* 0x000fea0003c00000 */
[----:B------:R0:W1:Y:S02]  /*2f50*/  SHFL.BFLY P1, R7, R2, R9, R11 ;  /* 0x0c00000902077389 */ /* 0x000064000002000b */
[----:B01----:R-:W-:Y:S05]  /*2f60*/  ENDCOLLECTIVE ;  /* 0x000000000000791b */ /* 0x003fea0003800000 */
.L_x_69:
[----:B------:R-:W-:Y:S05]  /*2f70*/  BRA `(.L_x_70) ;  /* 0xffffffe800c87947 */ /* 0x000fea000383ffff */
        .weak           $__internal_2_$__cuda_sm20_rcp_rn_f32_slowpath
        .type           $__internal_2_$__cuda_sm20_rcp_rn_f32_slowpath,@function
        .size           $__internal_2_$__cuda_sm20_rcp_rn_f32_slowpath,(.L_x_145 - $__internal_2_$__cuda_sm20_rcp_rn_f32_slowpath)
$__internal_2_$__cuda_sm20_rcp_rn_f32_slowpath:
[----:B------:R-:W-:Y:S01]  /*2f80*/  SHF.L.U32 R0, R7, 0x1, RZ ;  /* 0x0000000107007819 */ /* 0x000fe200000006ff */
[----:B------:R-:W-:Y:S03]  /*2f90*/  BSSY.RECONVERGENT B1, `(.L_x_71) ;  /* 0x0000031000017945 */ /* 0x000fe60003800200 */
[----:B------:R-:W-:Y:S01]  /*2fa0*/  SHF.R.U32.HI R9, RZ, 0x18, R0 ;  /* 0x00000018ff097819 */ /* 0x000fe20000011600 */
[----:B------:R-:W-:-:S03]  /*2fb0*/  IMAD.MOV.U32 R0, RZ, RZ, R7 ;  /* 0x000000ffff007224 */ /* 0x000fc600078e0007 */
[----:B------:R-:W-:-:S13]  /*2fc0*/  ISETP.NE.U32.AND P0, PT, R9, RZ, PT ;  /* 0x000000ff0900720c */ /* 0x000fda0003f05070 */
[----:B------:R-:W-:Y:S05]  /*2fd0*/  @P0 BRA `(.L_x_72) ;  /* 0x0000000000280947 */ /* 0x000fea0003800000 */
[----:B------:R-:W-:-:S04]  /*2fe0*/  SHF.L.U32 R2, R0, 0x1, RZ ;  /* 0x0000000100027819 */ /* 0x000fc800000006ff */
        /* <DEDUP_REMOVED lines=9> */
.L_x_72:
[----:B------:R-:W-:-:S05]  /*3080*/  VIADD R7, R9, 0xffffff03 ;  /* 0xffffff0309077836 */ /* 0x000fca0000000000 */
[----:B------:R-:W-:-:S13]  /*3090*/  ISETP.GT.U32.AND P0, PT, R7, 0x1, PT ;  /* 0x000000010700780c */ /* 0x000fda0003f04070 */
[----:B------:R-:W-:Y:S05]  /*30a0*/  @P0 BRA `(.L_x_74) ;  /* 0x0000000000780947 */ /* 0x000fea0003800000 */
[----:B------:R-:W-:Y:S01]  /*30b0*/  LOP3.LUT R2, R0, 0x7fffff, RZ, 0xc0, !PT ;  /* 0x007fffff00027812 */ /* 0x000fe200078ec0ff */
[----:B------:R-:W-:-:S03]  /*30c0*/  HFMA2 R8, -RZ, RZ, 0, 1.78813934326171875e-07 ;  /* 0x00000003ff087431 */ /* 0x000fc600000001ff */
[----:B------:R-:W-:-:S04]  /*30d0*/  LOP3.LUT R2, R2, 0x3f800000, RZ, 0xfc, !PT ;  /* 0x3f80000002027812 */ /* 0x000fc800078efcff */
[----:B------:R-:W0:Y:S01]  /*30e0*/  MUFU.RCP R3, R2 ;  /* 0x0000000200037308 */ /* 0x000e220000001000 */
[----:B------:R-:W-:Y:S01]  /*30f0*/  SHF.L.U32 R8, R8, R7, RZ ;  /* 0x0000000708087219 */ /* 0x000fe200000006ff */
        /* <DEDUP_REMOVED lines=11> */
[----:B------:R-:W-:Y:S02]  /*31b0*/  LOP3.LUT P1, RZ, R2, R7, R3, 0xf8, !PT ;  /* 0x0000000702ff7212 */ /* 0x000fe4000782f803 */
[C---:B------:R-:W-:Y:S02]  /*31c0*/  LOP3.LUT P0, RZ, R8.reuse, 0x1, RZ, 0xc0, !PT ;  /* 0x0000000108ff7812 */ /* 0x040fe4000780c0ff */
[----:B------:R-:W-:-:S04]  /*31d0*/  LOP3.LUT P2, RZ, R8, 0x2, RZ, 0xc0, !PT ;  /* 0x0000000208ff7812 */ /* 0x000fc8000784c0ff */
[----:B------:R-:W-:Y:S02]  /*31e0*/  PLOP3.LUT P0, PT, P0, P1, P2, 0xe0, 0x0 ;  /* 0x000000000000781c */ /* 0x000fe40000703c20 */
[----:B------:R-:W-:Y:S02]  /*31f0*/  LOP3.LUT P1, RZ, R0, 0x7fffff, RZ, 0xc0, !PT ;  /* 0x007fffff00ff7812 */ /* 0x000fe4000782c0ff */
[----:B------:R-:W-:-:S04]  /*3200*/  SEL R2, RZ, 0x1, !P0 ;  /* 0x00000001ff027807 */ /* 0x000fc80004000000 */
[----:B------:R-:W-:-:S04]  /*3210*/  IADD3 R2, PT, PT, -R2, RZ, RZ ;  /* 0x000000ff02027210 */ /* 0x000fc80007ffe1ff */
[----:B------:R-:W-:Y:S01]  /*3220*/  ISETP.GE.AND P0, PT, R2, RZ, PT ;  /* 0x000000ff0200720c */ /* 0x000fe20003f06270 */
[----:B------:R-:W-:-:S05]  /*3230*/  VIADD R2, R9, 0xffffff04 ;  /* 0xffffff0409027836 */ /* 0x000fca0000000000 */
[----:B------:R-:W-:-:S07]  /*3240*/  SHF.R.U32.HI R3, RZ, R2, R3 ;  /* 0x00000002ff037219 */ /* 0x000fce0000011603 */
[----:B------:R-:W-:-:S05]  /*3250*/  @!P0 IADD3 R3, PT, PT, R3, 0x1, RZ ;  /* 0x0000000103038810 */ /* 0x000fca0007ffe0ff */
[----:B------:R-:W-:-:S05]  /*3260*/  @!P1 IMAD.SHL.U32 R3, R3, 0x2, RZ ;  /* 0x0000000203039824 */ /* 0x000fca00078e00ff */
[----:B------:R-:W-:Y:S01]  /*3270*/  LOP3.LUT R3, R3, 0x80000000, R0, 0xf8, !PT ;  /* 0x8000000003037812 */ /* 0x000fe200078ef800 */
[----:B------:R-:W-:Y:S06]  /*3280*/  BRA `(.L_x_73) ;  /* 0x0000000000047947 */ /* 0x000fec0003800000 */
.L_x_74:
[----:B------:R0:W1:Y:S02]  /*3290*/  MUFU.RCP R3, R0 ;  /* 0x0000000000037308 */ /* 0x0000640000001000 */
.L_x_73:
[----:B------:R-:W-:Y:S05]  /*32a0*/  BSYNC.RECONVERGENT B1 ;  /* 0x0000000000017941 */ /* 0x000fea0003800200 */
.L_x_71:
[----:B------:R-:W-:-:S04]  /*32b0*/  MOV R5, 0x0 ;  /* 0x0000000000057802 */ /* 0x000fc80000000f00 */
[----:B01----:R-:W-:Y:S05]  /*32c0*/  RET.REL.NODEC R4 `(_Z31multihead_attention_fp16_kerneliP6__halfS0_S0_S0_iiiif) ;  /* 0xffffffcc044c7950 */ /* 0x003fea0003c3ffff */
.L_x_75:
        /* <DEDUP_REMOVED lines=11> */
.L_x_145:


//--------------------- .text._Z13swiglu_kernelP6__halfS0_i --------------------------
	.section	.text._Z13swiglu_kernelP6__halfS0_i,"ax",@progbits
	.align	128
        .global         _Z13swiglu_kernelP6__halfS0_i
        .type           _Z13swiglu_kernelP6__halfS0_i,@function
        .size           _Z13swiglu_kernelP6__halfS0_i,(.L_x_146 - _Z13swiglu_kernelP6__halfS0_i)
        .other          _Z13swiglu_kernelP6__halfS0_i,@"STO_CUDA_ENTRY STV_DEFAULT"
_Z13swiglu_kernelP6__halfS0_i:
.text._Z13swiglu_kernelP6__halfS0_i:
        /* <DEDUP_REMOVED lines=9> */
[----:B------:R-:W1:Y:S01]  /*0090*/  LDCU.64 UR4, c[0x0][0x358] ;  /* 0x00006b00ff0477ac */ /* 0x000e620008000a00 */
[----:B0-----:R-:W-:-:S05]  /*00a0*/  IMAD.WIDE R4, R6, 0x2, R4 ;  /* 0x0000000206047825 */ /* 0x001fca00078e0204 */
[----:B-1----:R-:W2:Y:S01]  /*00b0*/  LDG.E.U16 R3, desc[UR4][R4.64] ;  /* 0x0000000404037981 */ /* 0x002ea2000c1e1500 */
[----:B------:R-:W-:Y:S02]  /*00c0*/  HFMA2 R7, -RZ, RZ, 3.7421875, 0 ;  /* 0x437c0000ff077431 */ /* 0x000fe400000001ff */
[----:B------:R-:W-:Y:S01]  /*00d0*/  IMAD.MOV.U32 R0, RZ, RZ, 0x3bbb989d ;  /* 0x3bbb989dff007424 */ /* 0x000fe200078e00ff */
[----:B------:R-:W-:Y:S01]  /*00e0*/  BSSY.RECONVERGENT B0, `(.L_x_76) ;  /* 0x0000016000007945 */ /* 0x000fe20003800200 */
[----:B--2---:R-:W-:-:S05]  /*00f0*/  HADD2.F32 R3, -RZ, R3.H0_H0 ;  /* 0x20000003ff037230 */ /* 0x004fca0000004100 */
[----:B------:R-:W-:-:S04]  /*0100*/  FFMA.SAT R0, R3, -R0, 0.5 ;  /* 0x3f00000003007423 */ /* 0x000fc80000002800 */
[----:B------:R-:W-:-:S04]  /*0110*/  FFMA.RM R0, R0, R7, 12582913 ;  /* 0x4b40000100007423 */ /* 0x000fc80000004007 */
[C---:B------:R-:W-:Y:S01]  /*0120*/  FADD R2, R0.reuse, -12583039 ;  /* 0xcb40007f00027421 */ /* 0x040fe20000000000 */
[----:B------:R-:W-:-:S03]  /*0130*/  IMAD.SHL.U32 R0, R0, 0x800000, RZ ;  /* 0x0080000000007824 */ /* 0x000fc600078e00ff */
[----:B------:R-:W-:-:S04]  /*0140*/  FFMA R2, R3, -1.4426950216293334961, -R2 ;  /* 0xbfb8aa3b03027823 */ /* 0x000fc80000000802 */
[----:B------:R-:W-:-:S04]  /*0150*/  FFMA R2, R3, -1.925963033500011079e-08, R2 ;  /* 0xb2a5706003027823 */ /* 0x000fc80000000002 */
[----:B------:R-:W0:Y:S02]  /*0160*/  MUFU.EX2 R7, R2 ;  /* 0x0000000200077308 */ /* 0x000e240000000800 */
[----:B0-----:R-:W-:-:S05]  /*0170*/  FFMA R0, R0, R7, 1 ;  /* 0x3f80000000007423 */ /* 0x001fca0000000007 */
[----:B------:R-:W-:-:S04]  /*0180*/  IADD3 R7, PT, PT, R0, 0x1800000, RZ ;  /* 0x0180000000077810 */ /* 0x000fc80007ffe0ff */
[----:B------:R-:W-:-:S04]  /*0190*/  LOP3.LUT R7, R7, 0x7f800000, RZ, 0xc0, !PT ;  /* 0x7f80000007077812 */ /* 0x000fc800078ec0ff */
[----:B------:R-:W-:-:S13]  /*01a0*/  ISETP.GT.U32.AND P0, PT, R7, 0x1ffffff, PT ;  /* 0x01ffffff0700780c */ /* 0x000fda0003f04070 */
[----:B------:R-:W-:Y:S05]  /*01b0*/  @P0 BRA `(.L_x_77) ;  /* 0x0000000000100947 */ /* 0x000fea0003800000 */
[----:B------:R-:W-:-:S07]  /*01c0*/  MOV R8, 0x1e0 ;  /* 0x000001e000087802 */ /* 0x000fce0000000f00 */
[----:B------:R-:W-:Y:S05]  /*01d0*/  CALL.REL.NOINC `($__internal_3_$__cuda_sm20_rcp_rn_f32_slowpath) ;  /* 0x0000000000407944 */ /* 0x000fea0003c00000 */
[----:B------:R-:W-:Y:S01]  /*01e0*/  IMAD.MOV.U32 R2, RZ, RZ, R7 ;  /* 0x000000ffff027224 */ /* 0x000fe200078e0007 */
[----:B------:R-:W-:Y:S06]  /*01f0*/  BRA `(.L_x_78) ;  /* 0x0000000000107947 */ /* 0x000fec0003800000 */
.L_x_77:
[----:B------:R-:W0:Y:S02]  /*0200*/  MUFU.RCP R7, R0 ;  /* 0x0000000000077308 */ /* 0x000e240000001000 */
[----:B0-----:R-:W-:-:S04]  /*0210*/  FFMA R2, R0, R7, -1 ;  /* 0xbf80000000027423 */ /* 0x001fc80000000007 */
[----:B------:R-:W-:-:S04]  /*0220*/  FADD.FTZ R2, -R2, -RZ ;  /* 0x800000ff02027221 */ /* 0x000fc80000010100 */
[----:B------:R-:W-:-:S07]  /*0230*/  FFMA R2, R7, R2, R7 ;  /* 0x0000000207027223 */ /* 0x000fce0000000007 */
.L_x_78:
[----:B------:R-:W-:Y:S05]  /*0240*/  BSYNC.RECONVERGENT B0 ;  /* 0x0000000000007941 */ /* 0x000fea0003800200 */
.L_x_76:
[----:B------:R-:W0:Y:S02]  /*0250*/  LDC.64 R8, c[0x0][0x388] ;  /* 0x0000e200ff087b82 */ /* 0x000e240000000a00 */
[----:B0-----:R-:W-:-:S06]  /*0260*/  IMAD.WIDE R6, R6, 0x2, R8 ;  /* 0x0000000206067825 */ /* 0x001fcc00078e0208 */
[----:B------:R-:W2:Y:S01]  /*0270*/  LDG.E.U16 R6, desc[UR4][R6.64] ;  /* 0x0000000406067981 */ /* 0x000ea2000c1e1500 */
[----:B------:R-:W-:Y:S01]  /*0280*/  FMUL R2, R3, R2 ;  /* 0x0000000203027220 */ /* 0x000fe20000400000 */
[----:B--2---:R-:W-:-:S05]  /*0290*/  HADD2.F32 R9, -RZ, R6.H0_H0 ;  /* 0x20000006ff097230 */ /* 0x004fca0000004100 */
[----:B------:R-:W-:-:S05]  /*02a0*/  FMUL R2, R2, R9 ;  /* 0x0000000902027220 */ /* 0x000fca0000400000 */
[----:B------:R-:W-:-:S05]  /*02b0*/  F2FP.F16.F32.PACK_AB R2, RZ, R2 ;  /* 0x00000002ff02723e */ /* 0x000fca00000000ff */
[----:B------:R-:W-:Y:S01]  /*02c0*/  STG.E.U16 desc[UR4][R4.64], R2 ;  /* 0x0000000204007986 */ /* 0x000fe2000c101504 */
[----:B------:R-:W-:Y:S05]  /*02d0*/  EXIT ;  /* 0x000000000000794d */ /* 0x000fea0003800000 */
        .weak           $__internal_3_$__cuda_sm20_rcp_rn_f32_slowpath
        .type           $__internal_3_$__cuda_sm20_rcp_rn_f32_slowpath,@function
        .size           $__internal_3_$__cuda_sm20_rcp_rn_f32_slowpath,(.L_x_146 - $__internal_3_$__cuda_sm20_rcp_rn_f32_slowpath)
$__internal_3_$__cuda_sm20_rcp_rn_f32_slowpath:
[----:B------:R-:W-:Y:S01]  /*02e0*/  SHF.L.U32 R2, R0, 0x1, RZ ;  /* 0x0000000100027819 */ /* 0x000fe200000006ff */
[----:B------:R-:W-:Y:S03]  /*02f0*/  BSSY.RECONVERGENT B1, `(.L_x_79) ;  /* 0x0000030000017945 */ /* 0x000fe60003800200 */
        /* <DEDUP_REMOVED lines=13> */
.L_x_80:
[----:B------:R-:W-:-:S04]  /*03d0*/  IADD3 R7, PT, PT, R2, -0xfd, RZ ;  /* 0xffffff0302077810 */ /* 0x000fc80007ffe0ff */
        /* <DEDUP_REMOVED lines=15> */
[----:B------:R-:W-:Y:S02]  /*04d0*/  LOP3.LUT R12, R13, R10, RZ, 0xc0, !PT ;  /* 0x0000000a0d0c7212 */ /* 0x000fe400078ec0ff */
[----:B------:R-:W-:-:S02]  /*04e0*/  IADD3 R11, PT, PT, -R11, RZ, RZ ;  /* 0x000000ff0b0b7210 */ /* 0x000fc40007ffe1ff */
[-C--:B------:R-:W-:Y:S02]  /*04f0*/  SHF.R.U32.HI R12, RZ, R7.reuse, R12 ;  /* 0x00000007ff0c7219 */ /* 0x080fe4000001160c */
[----:B------:R-:W-:Y:S02]  /*0500*/  LOP3.LUT P1, RZ, R11, R7, R10, 0xf8, !PT ;  /* 0x000000070bff7212 */ /* 0x000fe4000782f80a */
[C---:B------:R-:W-:Y:S02]  /*0510*/  LOP3.LUT P0, RZ, R12.reuse, 0x1, RZ, 0xc0, !PT ;  /* 0x000000010cff7812 */ /* 0x040fe4000780c0ff */
[----:B------:R-:W-:-:S04]  /*0520*/  LOP3.LUT P2, RZ, R12, 0x2, RZ, 0xc0, !PT ;  /* 0x000000020cff7812 */ /* 0x000fc8000784c0ff */
[----:B------:R-:W-:Y:S02]  /*0530*/  PLOP3.LUT P0, PT, P0, P1, P2, 0xe0, 0x0 ;  /* 0x000000000000781c */ /* 0x000fe40000703c20 */
[----:B------:R-:W-:Y:S02]  /*0540*/  LOP3.LUT P1, RZ, R0, 0x7fffff, RZ, 0xc0, !PT ;  /* 0x007fffff00ff7812 */ /* 0x000fe4000782c0ff */
[----:B------:R-:W-:-:S05]  /*0550*/  SEL R7, RZ, 0x1, !P0 ;  /* 0x00000001ff077807 */ /* 0x000fca0004000000 */
[----:B------:R-:W-:-:S05]  /*0560*/  IMAD.MOV R7, RZ, RZ, -R7 ;  /* 0x000000ffff077224 */ /* 0x000fca00078e0a07 */
[----:B------:R-:W-:Y:S02]  /*0570*/  ISETP.GE.AND P0, PT, R7, RZ, PT ;  /* 0x000000ff0700720c */ /* 0x000fe40003f06270 */
[----:B------:R-:W-:-:S04]  /*0580*/  IADD3 R7, PT, PT, R2, -0xfc, RZ ;  /* 0xffffff0402077810 */ /* 0x000fc80007ffe0ff */
[----:B------:R-:W-:-:S07]  /*0590*/  SHF.R.U32.HI R7, RZ, R7, R10 ;  /* 0x00000007ff077219 */ /* 0x000fce000001160a */
[----:B------:R-:W-:-:S05]  /*05a0*/  @!P0 VIADD R7, R7, 0x1 ;  /* 0x0000000107078836 */ /* 0x000fca0000000000 */
[----:B------:R-:W-:-:S04]  /*05b0*/  @!P1 SHF.L.U32 R7, R7, 0x1, RZ ;  /* 0x0000000107079819 */ /* 0x000fc800000006ff */
[----:B------:R-:W-:Y:S01]  /*05c0*/  LOP3.LUT R7, R7, 0x80000000, R0, 0xf8, !PT ;  /* 0x8000000007077812 */ /* 0x000fe200078ef800 */
[----:B------:R-:W-:Y:S06]  /*05d0*/  BRA `(.L_x_81) ;  /* 0x0000000000047947 */ /* 0x000fec0003800000 */
.L_x_82:
[----:B------:R0:W1:Y:S02]  /*05e0*/  MUFU.RCP R7, R0 ;  /* 0x0000000000077308 */ /* 0x0000640000001000 */
.L_x_81:
[----:B------:R-:W-:Y:S05]  /*05f0*/  BSYNC.RECONVERGENT B1 ;  /* 0x0000000000017941 */ /* 0x000fea0003800200 */
.L_x_79:
[----:B------:R-:W-:-:S04]  /*0600*/  IMAD.MOV.U32 R9, RZ, RZ, 0x0 ;  /* 0x00000000ff097424 */ /* 0x000fc800078e00ff */
[----:B01----:R-:W-:Y:S05]  /*0610*/  RET.REL.NODEC R8 `(_Z13swiglu_kernelP6__halfS0_i) ;  /* 0xfffffff808787950 */ /* 0x003fea0003c3ffff */
.L_x_83:
        /* <DEDUP_REMOVED lines=14> */
.L_x_146:


//--------------------- .text._Z22gemv_fp16_kernel_pack8P6__halfPKS_S2_iii --------------------------
	.section	.text._Z22gemv_fp16_kernel_pack8P6__halfPKS_S2_iii,"ax",@progbits
	.align	128
        .global         _Z22gemv_fp16_kernel_pack8P6__halfPKS_S2_iii
        .type           _Z22gemv_fp16_kernel_pack8P6__halfPKS_S2_iii,@function
        .size           _Z22gemv_fp16_kernel_pack8P6__halfPKS_S2_iii,(.L_x_152 - _Z22gemv_fp16_kernel_pack8P6__halfPKS_S2_iii)
        .other          _Z22gemv_fp16_kernel_pack8P6__halfPKS_S2_iii,@"STO_CUDA_ENTRY STV_DEFAULT"
_Z22gemv_fp16_kernel_pack8P6__halfPKS_S2_iii:
.text._Z22gemv_fp16_kernel_pack8P6__halfPKS_S2_iii:
[----:B------:R-:W-:Y:S01]  /*0000*/  LDC R1, c[0x0][0x37c] ;  /* 0x0000df00ff017b82 */ /* 0x000fe20000000800 */
[----:B------:R-:W0:Y:S07]  /*0010*/  S2R R3, SR_TID.Y ;  /* 0x0000000000037919 */ /* 0x000e2e0000002200 */
[----:B------:R-:W0:Y:S01]  /*0020*/  S2UR UR4, SR_CTAID.X ;  /* 0x00000000000479c3 */ /* 0x000e220000002500 */
[----:B------:R-:W1:Y:S07]  /*0030*/  LDCU UR5, c[0x0][0x39c] ;  /* 0x00007380ff0577ac */ /* 0x000e6e0008000800 */
[----:B------:R-:W0:Y:S02]  /*0040*/  LDC R16, c[0x0][0x364] ;  /* 0x0000d900ff107b82 */ /* 0x000e240000000800 */
[----:B0-----:R-:W-:-:S05]  /*0050*/  IMAD R16, R16, UR4, R3 ;  /* 0x0000000410107c24 */ /* 0x001fca000f8e0203 */
[----:B-1----:R-:W-:-:S13]  /*0060*/  ISETP.GE.AND P0, PT, R16, UR5, PT ;  /* 0x0000000510007c0c */ /* 0x002fda000bf06270 */
[----:B------:R-:W-:Y:S05]  /*0070*/  @P0 EXIT ;  /* 0x000000000000094d */ /* 0x000fea0003800000 */
[----:B------:R-:W0:Y:S01]  /*0080*/  LDCU UR5, c[0x0][0x3a0] ;  /* 0x00007400ff0577ac */ /* 0x000e220008000800 */
[----:B------:R-:W-:Y:S01]  /*0090*/  HFMA2 R7, -RZ, RZ, 0, 0 ;  /* 0x00000000ff077431 */ /* 0x000fe200000001ff */
[----:B------:R-:W1:Y:S01]  /*00a0*/  LDCU.64 UR8, c[0x0][0x358] ;  /* 0x00006b00ff0877ac */ /* 0x000e620008000a00 */
[----:B0-----:R-:W-:-:S09]  /*00b0*/  UISETP.GE.AND UP0, UPT, UR5, 0x1, UPT ;  /* 0x000000010500788c */ /* 0x001fd2000bf06270 */
[----:B-1----:R-:W-:Y:S05]  /*00c0*/  BRA.U !UP0, `(.L_x_84) ;  /* 0x0000001508ac7547 */ /* 0x002fea000b800000 */
[----:B------:R-:W0:Y:S01]  /*00d0*/  LDC.64 R18, c[0x0][0x390] ;  /* 0x0000e400ff127b82 */ /* 0x000e220000000a00 */
[----:B------:R-:W1:Y:S01]  /*00e0*/  LDCU UR6, c[0x0][0x398] ;  /* 0x00007300ff0677ac */ /* 0x000e620008000800 */
[----:B------:R-:W2:Y:S01]  /*00f0*/  S2R R5, SR_TID.X ;  /* 0x0000000000057919 */ /* 0x000ea20000002100 */
[----:B------:R-:W-:Y:S01]  /*0100*/  CS2R R6, SRZ ;  /* 0x0000000000067805 */ /* 0x000fe2000001ff00 */
[----:B------:R-:W-:Y:S02]  /*0110*/  UISETP.GE.U32.AND UP0, UPT, UR5, 0x4, UPT ;  /* 0x000000040500788c */ /* 0x000fe4000bf06070 */
[----:B------:R-:W-:Y:S02]  /*0120*/  ULOP3.LUT UR7, UR5, 0x3, URZ, 0xc0, !UPT ;  /* 0x0000000305077892 */ /* 0x000fe4000f8ec0ff */
[----:B-1----:R-:W-:Y:S02]  /*0130*/  USHF.R.S32.HI UR4, URZ, 0x1f, UR6 ;  /* 0x0000001fff047899 */ /* 0x002fe40008011406 */
[----:B------:R-:W-:-:S02]  /*0140*/  IMAD R3, R16, UR6, RZ ;  /* 0x0000000610037c24 */ /* 0x000fc4000f8e02ff */
[----:B------:R-:W-:Y:S02]  /*0150*/  ULEA.HI UR4, UR4, UR6, URZ, 0x3 ;  /* 0x0000000604047291 */ /* 0x000fe4000f8f18ff */
[----:B0-----:R-:W-:Y:S02]  /*0160*/  IMAD.WIDE R18, R3, 0x2, R18 ;  /* 0x0000000203127825 */ /* 0x001fe400078e0212 */
[----:B------:R-:W-:Y:S01]  /*0170*/  USHF.R.S32.HI UR4, URZ, 0x3, UR4 ;  /* 0x00000003ff047899 */ /* 0x000fe20008011404 */
[----:B--2---:R-:W-:Y:S11]  /*0180*/  BRA.U !UP0, `(.L_x_85) ;  /* 0x0000000d08f07547 */ /* 0x004ff6000b800000 */
[C---:B------:R-:W-:Y:S01]  /*0190*/  ISETP.GE.AND P0, PT, R5.reuse, UR4, PT ;  /* 0x0000000405007c0c */ /* 0x040fe2000bf06270 */
[----:B------:R-:W-:Y:S01]  /*01a0*/  ULOP3.LUT UR5, UR5, 0x7ffffffc, URZ, 0xc0, !UPT ;  /* 0x7ffffffc05057892 */ /* 0x000fe2000f8ec0ff */
[C---:B------:R-:W-:Y:S01]  /*01b0*/  IADD3 R21, PT, PT, R5.reuse, 0x20, RZ ;  /* 0x0000002005157810 */ /* 0x040fe20007ffe0ff */
[----:B------:R-:W-:Y:S01]  /*01c0*/  BSSY.RECONVERGENT B0, `(.L_x_86) ;  /* 0x0000021000007945 */ /* 0x000fe20003800200 */
[C---:B------:R-:W-:Y:S02]  /*01d0*/  IADD3 R17, PT, PT, R5.reuse, 0x40, RZ ;  /* 0x0000004005117810 */ /* 0x040fe40007ffe0ff */
[----:B------:R-:W-:Y:S02]  /*01e0*/  IADD3 R3, PT, PT, R5, 0x60, RZ ;  /* 0x0000006005037810 */ /* 0x000fe40007ffe0ff */
[----:B------:R-:W-:Y:S02]  /*01f0*/  ISETP.GE.AND P1, PT, R21, UR4, PT ;  /* 0x0000000415007c0c */ /* 0x000fe4000bf26270 */
[----:B------:R-:W-:-:S02]  /*0200*/  ISETP.GE.AND P2, PT, R17, UR4, PT ;  /* 0x0000000411007c0c */ /* 0x000fc4000bf46270 */
[----:B------:R-:W-:Y:S02]  /*0210*/  ISETP.GE.AND P3, PT, R3, UR4, PT ;  /* 0x0000000403007c0c */ /* 0x000fe4000bf66270 */
[----:B------:R-:W-:Y:S01]  /*0220*/  MOV R7, RZ ;  /* 0x000000ff00077202 */ /* 0x000fe20000000f00 */
[----:B------:R-:W-:Y:S10]  /*0230*/  @P0 BRA `(.L_x_87) ;  /* 0x0000000000640947 */ /* 0x000ff40003800000 */
[----:B------:R-:W0:Y:S01]  /*0240*/  LDC.64 R12, c[0x0][0x388] ;  /* 0x0000e200ff0c7b82 */ /* 0x000e220000000a00 */
[----:B------:R-:W-:-:S06]  /*0250*/  IMAD.WIDE R8, R5, 0x10, R18 ;  /* 0x0000001005087825 */ /* 0x000fcc00078e0212 */
[----:B------:R-:W2:Y:S01]  /*0260*/  LDG.E.128.CONSTANT R8, desc[UR8][R8.64] ;  /* 0x0000000808087981 */ /* 0x000ea2000c1e9d00 */
[----:B0-----:R-:W-:-:S06]  /*0270*/  IMAD.WIDE R12, R5, 0x10, R12 ;  /* 0x00000010050c7825 */ /* 0x001fcc00078e020c */
[----:B------:R-:W2:Y:S02]  /*0280*/  LDG.E.128.CONSTANT R12, desc[UR8][R12.64] ;  /* 0x000000080c0c7981 */ /* 0x000ea4000c1e9d00 */
[----:B--2---:R-:W-:Y:S02]  /*0290*/  HFMA2 R9, R13, R9, -RZ ;  /* 0x000000090d097231 */ /* 0x004fe400001000ff */
[----:B------:R-:W-:Y:S02]  /*02a0*/  HMUL2 R0, R12, R8 ;  /* 0x000000080c007232 */ /* 0x000fe40000000000 */
[----:B------:R-:W-:Y:S02]  /*02b0*/  HFMA2 R15, R15, R11, -RZ ;  /* 0x0000000b0f0f7231 */ /* 0x000fe400001000ff */
[----:B------:R-:W-:Y:S02]  /*02c0*/  HMUL2 R10, R14, R10 ;  /* 0x0000000a0e0a7232 */ /* 0x000fe40000000000 */
[----:B------:R-:W-:-:S02]  /*02d0*/  HADD2.F32 R2, -RZ, R0.H0_H0 ;  /* 0x20000000ff027230 */ /* 0x000fc40000004100 */
[----:B------:R-:W-:-:S03]  /*02e0*/  HADD2.F32 R7, -RZ, R9.H0_H0 ;  /* 0x20000009ff077230 */ /* 0x000fc60000004100 */
[----:B------:R-:W-:Y:S01]  /*02f0*/  FADD R2, RZ, R2 ;  /* 0x00000002ff027221 */ /* 0x000fe20000000000 */
[----:B------:R-:W-:-:S03]  /*0300*/  HADD2.F32 R11, -RZ, R10.H0_H0 ;  /* 0x2000000aff0b7230 */ /* 0x000fc60000004100 */
[----:B------:R-:W-:Y:S01]  /*0310*/  FADD R2, R2, R7 ;  /* 0x0000000702027221 */ /* 0x000fe20000000000 */
[----:B------:R-:W-:-:S03]  /*0320*/  HADD2.F32 R7, -RZ, R15.H0_H0 ;  /* 0x2000000fff077230 */ /* 0x000fc60000004100 */
[----:B------:R-:W-:Y:S01]  /*0330*/  FADD R2, R2, R11 ;  /* 0x0000000b02027221 */ /* 0x000fe20000000000 */
[----:B------:R-:W-:-:S03]  /*0340*/  HADD2.F32 R11, -RZ, R0.H1_H1 ;  /* 0x30000000ff0b7230 */ /* 0x000fc60000004100 */
[----:B------:R-:W-:Y:S01]  /*0350*/  FADD R2, R2, R7 ;  /* 0x0000000702027221 */ /* 0x000fe20000000000 */
[----:B------:R-:W-:-:S03]  /*0360*/  HADD2.F32 R9, -RZ, R9.H1_H1 ;  /* 0x30000009ff097230 */ /* 0x000fc60000004100 */
[----:B------:R-:W-:Y:S01]  /*0370*/  FADD R2, R2, R11 ;  /* 0x0000000b02027221 */ /* 0x000fe20000000000 */
[----:B------:R-:W-:-:S03]  /*0380*/  HADD2.F32 R7, -RZ, R10.H1_H1 ;  /* 0x3000000aff077230 */ /* 0x000fc60000004100 */
[----:B------:R-:W-:Y:S01]  /*0390*/  FADD R2, R2, R9 ;  /* 0x0000000902027221 */ /* 0x000fe20000000000 */
[----:B------:R-:W-:-:S03]  /*03a0*/  HADD2.F32 R0, -RZ, R15.H1_H1 ;  /* 0x3000000fff007230 */ /* 0x000fc60000004100 */
[----:B------:R-:W-:-:S04]  /*03b0*/  FADD R7, R2, R7 ;  /* 0x0000000702077221 */ /* 0x000fc80000000000 */
[----:B------:R-:W-:-:S07]  /*03c0*/  FADD R7, R7, R0 ;  /* 0x0000000007077221 */ /* 0x000fce0000000000 */
.L_x_87:
[----:B------:R-:W-:Y:S05]  /*03d0*/  BSYNC.RECONVERGENT B0 ;  /* 0x0000000000007941 */ /* 0x000fea0003800200 */
.L_x_86:
[----:B------:R-:W-:Y:S04]  /*03e0*/  BSSY.RECONVERGENT B0, `(.L_x_88) ;  /* 0x000001b000007945 */ /* 0x000fe80003800200 */
[----:B------:R-:W-:Y:S05]  /*03f0*/  @P1 BRA `(.L_x_89) ;  /* 0x0000000000641947 */ /* 0x000fea0003800000 */
        /* <DEDUP_REMOVED lines=11> */
[----:B------:R-:W-:Y:S01]  /*04b0*/  FADD R2, R7, R2 ;  /* 0x0000000207027221 */ /* 0x000fe20000000000 */
        /* <DEDUP_REMOVED lines=13> */
.L_x_89:
[----:B------:R-:W-:Y:S05]  /*0590*/  BSYNC.RECONVERGENT B0 ;  /* 0x0000000000007941 */ /* 0x000fea0003800200 */
.L_x_88:
        /* <DEDUP_REMOVED lines=27> */
.L_x_91:
[----:B------:R-:W-:Y:S05]  /*0750*/  BSYNC.RECONVERGENT B0 ;  /* 0x0000000000007941 */ /* 0x000fea0003800200 */
.L_x_90:
        /* <DEDUP_REMOVED lines=27> */
.L_x_93:
[----:B------:R-:W-:Y:S05]  /*0910*/  BSYNC.RECONVERGENT B0 ;  /* 0x0000000000007941 */ /* 0x000fea0003800200 */
.L_x_92:
[----:B------:R-:W-:Y:S02]  /*0920*/  UIADD3 UR6, UPT, UPT, -UR5, 0x4, URZ ;  /* 0x0000000405067890 */ /* 0x000fe4000fffe1ff */
[----:B------:R-:W-:Y:S02]  /*0930*/  MOV R6, UR5 ;  /* 0x0000000500067c02 */ /* 0x000fe40008000f00 */
[----:B------:R-:W-:-:S09]  /*0940*/  UISETP.NE.AND UP0, UPT, UR6, URZ, UPT ;  /* 0x000000ff0600728c */ /* 0x000fd2000bf05270 */
[----:B------:R-:W-:Y:S05]  /*0950*/  BRA.U !UP0, `(.L_x_85) ;  /* 0x0000000508fc7547 */ /* 0x000fea000b800000 */
[----:B------:R-:W0:Y:S01]  /*0960*/  LDC.64 R20, c[0x0][0x388] ;  /* 0x0000e200ff147b82 */ /* 0x000e220000000a00 */
[C---:B------:R-:W-:Y:S02]  /*0970*/  IADD3 R2, PT, PT, R5.reuse, 0xc0, RZ ;  /* 0x000000c005027810 */ /* 0x040fe40007ffe0ff */
[C---:B------:R-:W-:Y:S02]  /*0980*/  IADD3 R3, PT, PT, R5.reuse, 0xa0, RZ ;  /* 0x000000a005037810 */ /* 0x040fe40007ffe0ff */
[C---:B------:R-:W-:Y:S02]  /*0990*/  IADD3 R4, PT, PT, R5.reuse, 0xe0, RZ ;  /* 0x000000e005047810 */ /* 0x040fe40007ffe0ff */
[----:B------:R-:W-:-:S07]  /*09a0*/  IADD3 R0, PT, PT, R5, 0x80, RZ ;  /* 0x0000008005007810 */ /* 0x000fce0007ffe0ff */
.L_x_102:
[C---:B------:R-:W-:Y:S01]  /*09b0*/  IADD3 R10, PT, PT, R2.reuse, -0x40, RZ ;  /* 0xffffffc0020a7810 */ /* 0x040fe20007ffe0ff */
[----:B------:R-:W-:Y:S01]  /*09c0*/  UIADD3 UR6, UPT, UPT, UR6, 0x4, URZ ;  /* 0x0000000406067890 */ /* 0x000fe2000fffe0ff */
[----:B------:R-:W-:Y:S01]  /*09d0*/  IADD3 R9, PT, PT, R2, -0x20, RZ ;  /* 0xffffffe002097810 */ /* 0x000fe20007ffe0ff */
[----:B------:R-:W-:Y:S01]  /*09e0*/  BSSY.RECONVERGENT B0, `(.L_x_94) ;  /* 0x0000020000007945 */ /* 0x000fe20003800200 */
[----:B------:R-:W-:Y:S01]  /*09f0*/  ISETP.GE.AND P0, PT, R10, UR4, PT ;  /* 0x000000040a007c0c */ /* 0x000fe2000bf06270 */
[----:B------:R-:W-:Y:S01]  /*0a00*/  UISETP.NE.AND UP0, UPT, UR6, URZ, UPT ;  /* 0x000000ff0600728c */ /* 0x000fe2000bf05270 */
[----:B------:R-:W-:Y:S02]  /*0a10*/  IADD3 R8, PT, PT, R2, 0x20, RZ ;  /* 0x0000002002087810 */ /* 0x000fe40007ffe0ff */
[----:B------:R-:W-:Y:S02]  /*0a20*/  ISETP.GE.AND P1, PT, R9, UR4, PT ;  /* 0x0000000409007c0c */ /* 0x000fe4000bf26270 */
[----:B------:R-:W-:-:S02]  /*0a30*/  ISETP.GE.AND P3, PT, R8, UR4, PT ;  /* 0x0000000408007c0c */ /* 0x000fc4000bf66270 */
[----:B------:R-:W-:-:S05]  /*0a40*/  ISETP.GE.AND P2, PT, R2, UR4, PT ;  /* 0x0000000402007c0c */ /* 0x000fca000bf46270 */
[----:B------:R-:W-:Y:S08]  /*0a50*/  @P0 BRA `(.L_x_95) ;  /* 0x0000000000600947 */ /* 0x000ff00003800000 */
[----:B0-----:R-:W-:-:S04]  /*0a60*/  IMAD.WIDE R8, R0, 0x10, R20 ;  /* 0x0000001000087825 */ /* 0x001fc800078e0214 */
[----:B------:R-:W-:Y:S02]  /*0a70*/  IMAD.WIDE R12, R0, 0x10, R18 ;  /* 0x00000010000c7825 */ /* 0x000fe400078e0212 */
[----:B------:R-:W2:Y:S04]  /*0a80*/  LDG.E.128.CONSTANT R8, desc[UR8][R8.64] ;  /* 0x0000000808087981 */ /* 0x000ea8000c1e9d00 */
[----:B------:R-:W2:Y:S02]  /*0a90*/  LDG.E.128.CONSTANT R12, desc[UR8][R12.64] ;  /* 0x000000080c0c7981 */ /* 0x000ea4000c1e9d00 */
[----:B--2---:R-:W-:Y:S02]  /*0aa0*/  HFMA2 R9, R9, R13, -RZ ;  /* 0x0000000d09097231 */ /* 0x004fe400001000ff */
[----:B------:R-:W-:-:S02]  /*0ab0*/  HMUL2 R17, R8, R12 ;  /* 0x0000000c08117232 */ /* 0x000fc40000000000 */
[----:B------:R-:W-:Y:S02]  /*0ac0*/  HFMA2 R11, R11, R15, -RZ ;  /* 0x0000000f0b0b7231 */ /* 0x000fe400001000ff */
[----:B------:R-:W-:Y:S02]  /*0ad0*/  HMUL2 R10, R10, R14 ;  /* 0x0000000e0a0a7232 */ /* 0x000fe40000000000 */
[--C-:B------:R-:W-:Y:S02]  /*0ae0*/  HADD2.F32 R22, -RZ, R17.reuse.H0_H0 ;  /* 0x20000011ff167230 */ /* 0x100fe40000004100 */
[----:B------:R-:W-:Y:S02]  /*0af0*/  HADD2.F32 R12, -RZ, R17.H1_H1 ;  /* 0x30000011ff0c7230 */ /* 0x000fe40000004100 */
[----:B------:R-:W-:Y:S02]  /*0b00*/  HADD2.F32 R23, -RZ, R9.H0_H0 ;  /* 0x20000009ff177230 */ /* 0x000fe40000004100 */
[----:B------:R-:W-:Y:S01]  /*0b10*/  FADD R22, R7, R22 ;  /* 0x0000001607167221 */ /* 0x000fe20000000000 */
[----:B------:R-:W-:-:S02]  /*0b20*/  HADD2.F32 R7, -RZ, R10.H0_H0 ;  /* 0x2000000aff077230 */ /* 0x000fc40000004100 */
[----:B------:R-:W-:Y:S02]  /*0b30*/  HADD2.F32 R8, -RZ, R11.H0_H0 ;  /* 0x2000000bff087230 */ /* 0x000fe40000004100 */
[----:B------:R-:W-:Y:S01]  /*0b40*/  FADD R22, R22, R23 ;  /* 0x0000001716167221 */ /* 0x000fe20000000000 */
[----:B------:R-:W-:-:S03]  /*0b50*/  HADD2.F32 R10, -RZ, R10.H1_H1 ;  /* 0x3000000aff0a7230 */ /* 0x000fc60000004100 */
[----:B------:R-:W-:-:S04]  /*0b60*/  FADD R7, R22, R7 ;  /* 0x0000000716077221 */ /* 0x000fc80000000000 */
[----:B------:R-:W-:Y:S01]  /*0b70*/  FADD R7, R7, R8 ;  /* 0x0000000807077221 */ /* 0x000fe20000000000 */
[----:B------:R-:W-:-:S03]  /*0b80*/  HADD2.F32 R8, -RZ, R9.H1_H1 ;  /* 0x30000009ff087230 */ /* 0x000fc60000004100 */
[----:B------:R-:W-:-:S04]  /*0b90*/  FADD R7, R7, R12 ;  /* 0x0000000c07077221 */ /* 0x000fc80000000000 */
[----:B------:R-:W-:Y:S01]  /*0ba0*/  FADD R7, R7, R8 ;  /* 0x0000000807077221 */ /* 0x000fe20000000000 */
[----:B------:R-:W-:-:S03]  /*0bb0*/  HADD2.F32 R8, -RZ, R11.H1_H1 ;  /* 0x3000000bff087230 */ /* 0x000fc60000004100 */
[----:B------:R-:W-:-:S04]  /*0bc0*/  FADD R7, R7, R10 ;  /* 0x0000000a07077221 */ /* 0x000fc80000000000 */
[----:B------:R-:W-:-:S07]  /*0bd0*/  FADD R7, R7, R8 ;  /* 0x0000000807077221 */ /* 0x000fce0000000000 */
.L_x_95:
[----:B------:R-:W-:Y:S05]  /*0be0*/  BSYNC.RECONVERGENT B0 ;  /* 0x0000000000007941 */ /* 0x000fea0003800200 */
.L_x_94:
[----:B------:R-:W-:Y:S04]  /*0bf0*/  BSSY.RECONVERGENT B0, `(.L_x_96) ;  /* 0x000001a000007945 */ /* 0x000fe80003800200 */
[----:B------:R-:W-:Y:S05]  /*0c00*/  @P1 BRA `(.L_x_97) ;  /* 0x0000000000601947 */ /* 0x000fea0003800000 */
        /* <DEDUP_REMOVED lines=24> */
.L_x_97:
[----:B------:R-:W-:Y:S05]  /*0d90*/  BSYNC.RECONVERGENT B0 ;  /* 0x0000000000007941 */ /* 0x000fea0003800200 */
.L_x_96:
        /* <DEDUP_REMOVED lines=26> */
.L_x_99:
[----:B------:R-:W-:Y:S05]  /*0f40*/  BSYNC.RECONVERGENT B0 ;  /* 0x0000000000007941 */ /* 0x000fea0003800200 */
.L_x_98:
        /* <DEDUP_REMOVED lines=26> */
.L_x_101:
[----:B------:R-:W-:Y:S05]  /*10f0*/  BSYNC.RECONVERGENT B0 ;  /* 0x0000000000007941 */ /* 0x000fea0003800200 */
.L_x_100:
[----:B------:R-:W-:Y:S02]  /*1100*/  IADD3 R2, PT, PT, R2, 0x80, RZ ;  /* 0x0000008002027810 */ /* 0x000fe40007ffe0ff */
[----:B------:R-:W-:Y:S02]  /*1110*/  IADD3 R3, PT, PT, R3, 0x80, RZ ;  /* 0x0000008003037810 */ /* 0x000fe40007ffe0ff */
[----:B------:R-:W-:Y:S02]  /*1120*/  IADD3 R4, PT, PT, R4, 0x80, RZ ;  /* 0x0000008004047810 */ /* 0x000fe40007ffe0ff */
[----:B------:R-:W-:Y:S01]  /*1130*/  IADD3 R0, PT, PT, R0, 0x80, RZ ;  /* 0x0000008000007810 */ /* 0x000fe20007ffe0ff */
[----:B------:R-:W-:Y:S06]  /*1140*/  BRA.U UP0, `(.L_x_102) ;  /* 0xfffffff900187547 */ /* 0x000fec000b83ffff */
.L_x_85:
[----:B------:R-:W-:-:S09]  /*1150*/  UISETP.NE.AND UP0, UPT, UR7, URZ, UPT ;  /* 0x000000ff0700728c */ /* 0x000fd2000bf05270 */
[----:B------:R-:W-:Y:S05]  /*1160*/  BRA.U !UP0, `(.L_x_84) ;  /* 0x0000000508847547 */ /* 0x000fea000b800000 */
[----:B------:R-:W-:-:S09]  /*1170*/  UISETP.NE.AND UP0, UPT, UR7, 0x1, UPT ;  /* 0x000000010700788c */ /* 0x000fd2000bf05270 */
[----:B------:R-:W-:Y:S05]  /*1180*/  BRA.U !UP0, `(.L_x_103) ;  /* 0x0000000108f47547 */ /* 0x000fea000b800000 */
[----:B------:R-:W-:Y:S01]  /*1190*/  LEA R11, R6, R5, 0x5 ;  /* 0x00000005060b7211 */ /* 0x000fe200078e28ff */
[----:B------:R-:W-:Y:S03]  /*11a0*/  BSSY.RECONVERGENT B0, `(.L_x_104) ;  /* 0x000001e000007945 */ /* 0x000fe60003800200 */
[C---:B------:R-:W-:Y:S02]  /*11b0*/  ISETP.GE.AND P0, PT, R11.reuse, UR4, PT ;  /* 0x000000040b007c0c */ /* 0x040fe4000bf06270 */
[----:B------:R-:W-:-:S04]  /*11c0*/  IADD3 R3, PT, PT, R11, 0x20, RZ ;  /* 0x000000200b037810 */ /* 0x000fc80007ffe0ff */
[----:B------:R-:W-:-:S07]  /*11d0*/  ISETP.GE.AND P1, PT, R3, UR4, PT ;  /* 0x0000000403007c0c */ /* 0x000fce000bf26270 */
[----:B------:R-:W-:Y:S06]  /*11e0*/  @P0 BRA `(.L_x_105) ;  /* 0x0000000000640947 */ /* 0x000fec0003800000 */
[----:B------:R-:W1:Y:S01]  /*11f0*/  LDC.64 R12, c[0x0][0x388] ;  /* 0x0000e200ff0c7b82 */ /* 0x000e620000000a00 */
[----:B------:R-:W-:-:S04]  /*1200*/  IMAD.WIDE R8, R11, 0x10, R18 ;  /* 0x000000100b087825 */ /* 0x000fc800078e0212 */
[----:B-1----:R-:W-:Y:S02]  /*1210*/  IMAD.WIDE R12, R11, 0x10, R12 ;  /* 0x000000100b0c7825 */ /* 0x002fe400078e020c */
[----:B------:R-:W2:Y:S04]  /*1220*/  LDG.E.128.CONSTANT R8, desc[UR8][R8.64] ;  /* 0x0000000808087981 */ /* 0x000ea8000c1e9d00 */
[----:B------:R-:W2:Y:S02]  /*1230*/  LDG.E.128.CONSTANT R12, desc[UR8][R12.64] ;  /* 0x000000080c0c7981 */ /* 0x000ea4000c1e9d00 */
[----:B--2---:R-:W-:Y:S02]  /*1240*/  HFMA2 R9, R13, R9, -RZ ;  /* 0x000000090d097231 */ /* 0x004fe400001000ff */
[----:B------:R-:W-:-:S02]  /*1250*/  HMUL2 R0, R12, R8 ;  /* 0x000000080c007232 */ /* 0x000fc40000000000 */
[----:B------:R-:W-:Y:S02]  /*1260*/  HFMA2 R11, R15, R11, -RZ ;  /* 0x0000000b0f0b7231 */ /* 0x000fe400001000ff */
[----:B------:R-:W-:Y:S02]  /*1270*/  HMUL2 R10, R14, R10 ;  /* 0x0000000a0e0a7232 */ /* 0x000fe40000000000 */
[----:B------:R-:W-:Y:S02]  /*1280*/  HADD2.F32 R2, -RZ, R0.H0_H0 ;  /* 0x20000000ff027230 */ /* 0x000fe40000004100 */
[----:B------:R-:W-:-:S03]  /*1290*/  HADD2.F32 R17, -RZ, R9.H0_H0 ;  /* 0x20000009ff117230 */ /* 0x000fc60000004100 */
[----:B------:R-:W-:Y:S01]  /*12a0*/  FADD R2, R7, R2 ;  /* 0x0000000207027221 */ /* 0x000fe20000000000 */
[----:B------:R-:W-:Y:S02]  /*12b0*/  HADD2.F32 R7, -RZ, R10.H0_H0 ;  /* 0x2000000aff077230 */ /* 0x000fe40000004100 */
[----:B------:R-:W-:Y:S02]  /*12c0*/  HADD2.F32 R15, -RZ, R11.H0_H0 ;  /* 0x2000000bff0f7230 */ /* 0x000fe40000004100 */
[----:B------:R-:W-:Y:S01]  /*12d0*/  FADD R2, R2, R17 ;  /* 0x0000001102027221 */ /* 0x000fe20000000000 */
[----:B------:R-:W-:-:S03]  /*12e0*/  HADD2.F32 R9, -RZ, R9.H1_H1 ;  /* 0x30000009ff097230 */ /* 0x000fc60000004100 */
[----:B------:R-:W-:Y:S01]  /*12f0*/  FADD R2, R2, R7 ;  /* 0x0000000702027221 */ /* 0x000fe20000000000 */
[----:B------:R-:W-:Y:S02]  /*1300*/  HADD2.F32 R7, -RZ, R0.H1_H1 ;  /* 0x30000000ff077230 */ /* 0x000fe40000004100 */
[----:B------:R-:W-:Y:S02]  /*1310*/  HADD2.F32 R0, -RZ, R11.H1_H1 ;  /* 0x3000000bff007230 */ /* 0x000fe40000004100 */
[----:B------:R-:W-:-:S04]  /*1320*/  FADD R2, R2, R15 ;  /* 0x0000000f02027221 */ /* 0x000fc80000000000 */
[----:B------:R-:W-:Y:S01]  /*1330*/  FADD R2, R2, R7 ;  /* 0x0000000702027221 */ /* 0x000fe20000000000 */
[----:B------:R-:W-:-:S03]  /*1340*/  HADD2.F32 R7, -RZ, R10.H1_H1 ;  /* 0x3000000aff077230 */ /* 0x000fc60000004100 */
[----:B------:R-:W-:-:S04]  /*1350*/  FADD R2, R2, R9 ;  /* 0x0000000902027221 */ /* 0x000fc80000000000 */
[----:B------:R-:W-:-:S04]  /*1360*/  FADD R7, R2, R7 ;  /* 0x0000000702077221 */ /* 0x000fc80000000000 */
[----:B------:R-:W-:-:S07]  /*1370*/  FADD R7, R7, R0 ;  /* 0x0000000007077221 */ /* 0x000fce0000000000 */
.L_x_105:
[----:B------:R-:W-:Y:S05]  /*1380*/  BSYNC.RECONVERGENT B0 ;  /* 0x0000000000007941 */ /* 0x000fea0003800200 */
.L_x_104:
[----:B------:R-:W-:Y:S04]  /*1390*/  BSSY.RECONVERGENT B0, `(.L_x_106) ;  /* 0x000001b000007945 */ /* 0x000fe80003800200 */
[----:B------:R-:W-:Y:S05]  /*13a0*/  @P1 BRA `(.L_x_107) ;  /* 0x0000000000641947 */ /* 0x000fea0003800000 */
[----:B------:R-:W1:Y:S01]  /*13b0*/  LDC.64 R12, c[0x0][0x388] ;  /* 0x0000e200ff0c7b82 */ /* 0x000e620000000a00 */
[----:B------:R-:W-:-:S06]  /*13c0*/  IMAD.WIDE R8, R3, 0x10, R18 ;  /* 0x0000001003087825 */ /* 0x000fcc00078e0212 */
[----:B------:R-:W2:Y:S01]  /*13d0*/  LDG.E.128.CONSTANT R8, desc[UR8][R8.64] ;  /* 0x0000000808087981 */ /* 0x000ea2000c1e9d00 */
[----:B-1----:R-:W-:-:S06]  /*13e0*/  IMAD.WIDE R12, R3, 0x10, R12 ;  /* 0x00000010030c7825 */ /* 0x002fcc00078e020c */
        /* <DEDUP_REMOVED lines=21> */
.L_x_107:
[----:B------:R-:W-:Y:S05]  /*1540*/  BSYNC.RECONVERGENT B0 ;  /* 0x0000000000007941 */ /* 0x000fea0003800200 */
.L_x_106:
[----:B------:R-:W-:-:S07]  /*1550*/  IADD3 R6, PT, PT, R6, 0x2, RZ ;  /* 0x0000000206067810 */ /* 0x000fce0007ffe0ff */
.L_x_103:
[----:B------:R-:W1:Y:S02]  /*1560*/  LDCU UR5, c[0x0][0x3a0] ;  /* 0x00007400ff0577ac */ /* 0x000e640008000800 */
[----:B-1----:R-:W-:-:S04]  /*1570*/  ULOP3.LUT UR5, UR5, 0x1, URZ, 0xc0, !UPT ;  /* 0x0000000105057892 */ /* 0x002fc8000f8ec0ff */
[----:B------:R-:W-:-:S09]  /*1580*/  UISETP.NE.U32.AND UP0, UPT, UR5, 0x1, UPT ;  /* 0x000000010500788c */ /* 0x000fd2000bf05070 */
[----:B------:R-:W-:Y:S05]  /*1590*/  BRA.U UP0, `(.L_x_84) ;  /* 0x0000000100787547 */ /* 0x000fea000b800000 */
[----:B------:R-:W-:Y:S01]  /*15a0*/  LEA R5, R6, R5, 0x5 ;  /* 0x0000000506057211 */ /* 0x000fe200078e28ff */
[----:B------:R-:W-:Y:S03]  /*15b0*/  BSSY.RECONVERGENT B0, `(.L_x_84) ;  /* 0x000001c000007945 */ /* 0x000fe60003800200 */
[----:B------:R-:W-:-:S13]  /*15c0*/  ISETP.GE.AND P0, PT, R5, UR4, PT ;  /* 0x0000000405007c0c */ /* 0x000fda000bf06270 */
        /* <DEDUP_REMOVED lines=26> */
.L_x_108:
[----:B------:R-:W-:Y:S05]  /*1770*/  BSYNC.RECONVERGENT B0 ;  /* 0x0000000000007941 */ /* 0x000fea0003800200 */
.L_x_84:
[----:B------:R-:W1:Y:S01]  /*1780*/  SHFL.BFLY PT, R0, R7, 0x10, 0x1f ;  /* 0x0e001f0007007f89 */ /* 0x000e6200000e0000 */
[----:B------:R-:W2:Y:S01]  /*1790*/  S2R R4, SR_TID.X ;  /* 0x0000000000047919 */ /* 0x000ea20000002100 */
[----:B-1----:R-:W-:-:S05]  /*17a0*/  FADD R0, R0, R7 ;  /* 0x0000000700007221 */ /* 0x002fca0000000000 */
[----:B------:R-:W1:Y:S01]  /*17b0*/  SHFL.BFLY PT, R3, R0, 0x8, 0x1f ;  /* 0x0d001f0000037f89 */ /* 0x000e6200000e0000 */
[----:B--2---:R-:W-:Y:S01]  /*17c0*/  ISETP.NE.AND P0, PT, R4, RZ, PT ;  /* 0x000000ff0400720c */ /* 0x004fe20003f05270 */
[----:B-1----:R-:W-:-:S05]  /*17d0*/  FADD R3, R0, R3 ;  /* 0x0000000300037221 */ /* 0x002fca0000000000 */
[----:B------:R-:W1:Y:S02]  /*17e0*/  SHFL.BFLY PT, R2, R3, 0x4, 0x1f ;  /* 0x0c801f0003027f89 */ /* 0x000e6400000e0000 */
[----:B-1----:R-:W-:-:S05]  /*17f0*/  FADD R2, R3, R2 ;  /* 0x0000000203027221 */ /* 0x002fca0000000000 */
[----:B------:R-:W1:Y:S02]  /*1800*/  SHFL.BFLY PT, R5, R2, 0x2, 0x1f ;  /* 0x0c401f0002057f89 */ /* 0x000e6400000e0000 */
[----:B-1----:R-:W-:-:S05]  /*1810*/  FADD R5, R2, R5 ;  /* 0x0000000502057221 */ /* 0x002fca0000000000 */
[----:B------:R1:W2:Y:S01]  /*1820*/  SHFL.BFLY PT, R4, R5, 0x1, 0x1f ;  /* 0x0c201f0005047f89 */ /* 0x0002a200000e0000 */
[----:B------:R-:W-:Y:S05]  /*1830*/  @P0 EXIT ;  /* 0x000000000000094d */ /* 0x000fea0003800000 */
[----:B------:R-:W3:Y:S01]  /*1840*/  LDC.64 R2, c[0x0][0x380] ;  /* 0x0000e000ff027b82 */ /* 0x000ee20000000a00 */
[----:B--2---:R-:W-:-:S05]  /*1850*/  FADD R0, R5, R4 ;  /* 0x0000000405007221 */ /* 0x004fca0000000000 */
[----:B------:R-:W-:Y:S01]  /*1860*/  F2FP.F16.F32.PACK_AB R0, RZ, R0 ;  /* 0x00000000ff00723e */ /* 0x000fe200000000ff */
[----:B---3--:R-:W-:-:S05]  /*1870*/  IMAD.WIDE R16, R16, 0x2, R2 ;  /* 0x0000000210107825 */ /* 0x008fca00078e0202 */
[----:B------:R-:W-:Y:S01]  /*1880*/  STG.E.U16 desc[UR8][R16.64], R0 ;  /* 0x0000000010007986 */ /* 0x000fe2000c101508 */
[----:B------:R-:W-:Y:S05]  /*1890*/  EXIT ;  /* 0x000000000000794d */ /* 0x000fea0003800000 */
.L_x_109:
        /* <DEDUP_REMOVED lines=14> */
.L_x_152:


//--------------------- .text._Z14rmsnorm_kernelP6__halfS0_S0_i --------------------------
	.section	.text._Z14rmsnorm_kernelP6__halfS0_S0_i,"ax",@progbits
	.align	128
        .global         _Z14rmsnorm_kernelP6__halfS0_S0_i
        .type           _Z14rmsnorm_kernelP6__halfS0_S0_i,@function
        .size           _Z14rmsnorm_kernelP6__halfS0_S0_i,(.L_x_147 - _Z14rmsnorm_kernelP6__halfS0_S0_i)
        .other          _Z14rmsnorm_kernelP6__halfS0_S0_i,@"STO_CUDA_ENTRY STV_DEFAULT"
_Z14rmsnorm_kernelP6__halfS0_S0_i:
.text._Z14rmsnorm_kernelP6__halfS0_S0_i:
[----:B------:R-:W-:Y:S01]  /*0000*/  LDC R1, c[0x0][0x37c] ;  /* 0x0000df00ff017b82 */ /* 0x000fe20000000800 */
[----:B------:R-:W0:Y:S01]  /*0010*/  S2R R5, SR_TID.X ;  /* 0x0000000000057919 */ /* 0x000e220000002100 */
[----:B------:R-:W0:Y:S06]  /*0020*/  LDCU UR8, c[0x0][0x398] ;  /* 0x00007300ff0877ac */ /* 0x000e2c0008000800 */
[----:B------:R-:W1:Y:S01]  /*0030*/  LDC R2, c[0x0][0x360] ;  /* 0x0000d800ff027b82 */ /* 0x000e620000000800 */
[----:B------:R-:W-:Y:S01]  /*0040*/  BSSY.RECONVERGENT B0, `(.L_x_110) ;  /* 0x000004c000007945 */ /* 0x000fe20003800200 */
[----:B------:R-:W-:Y:S01]  /*0050*/  IMAD.MOV.U32 R0, RZ, RZ, RZ ;  /* 0x000000ffff007224 */ /* 0x000fe200078e00ff */
[----:B------:R-:W2:Y:S01]  /*0060*/  LDCU.64 UR6, c[0x0][0x358] ;  /* 0x00006b00ff0677ac */ /* 0x000ea20008000a00 */
[----:B0-----:R-:W-:-:S13]  /*0070*/  ISETP.GE.AND P0, PT, R5, UR8, PT ;  /* 0x0000000805007c0c */ /* 0x001fda000bf06270 */
[----:B--2---:R-:W-:Y:S05]  /*0080*/  @P0 BRA `(.L_x_111) ;  /* 0x00000004001c0947 */ /* 0x004fea0003800000 */
[----:B-1----:R-:W0:Y:S01]  /*0090*/  I2F.U32.RP R8, R2 ;  /* 0x0000000200087306 */ /* 0x002e220000209000 */
[----:B------:R-:W-:Y:S01]  /*00a0*/  IMAD.IADD R0, R5, 0x1, R2 ;  /* 0x0000000105007824 */ /* 0x000fe200078e0202 */
[----:B------:R-:W-:Y:S01]  /*00b0*/  ISETP.NE.U32.AND P2, PT, R2, RZ, PT ;  /* 0x000000ff0200720c */ /* 0x000fe20003f45070 */
[----:B------:R-:W-:Y:S03]  /*00c0*/  BSSY.RECONVERGENT B1, `(.L_x_112) ;  /* 0x000002c000017945 */ /* 0x000fe60003800200 */
[C---:B------:R-:W-:Y:S02]  /*00d0*/  ISETP.GE.U32.AND P0, PT, R0.reuse, UR8, PT ;  /* 0x0000000800007c0c */ /* 0x040fe4000bf06070 */
[----:B------:R-:W-:Y:S02]  /*00e0*/  VIMNMX.U32 R3, PT, PT, R0, UR8, !PT ;  /* 0x0000000800037c48 */ /* 0x000fe4000ffe0000 */
[----:B------:R-:W-:-:S04]  /*00f0*/  SEL R4, RZ, 0x1, P0 ;  /* 0x00000001ff047807 */ /* 0x000fc80000000000 */
[----:B------:R-:W-:Y:S01]  /*0100*/  IADD3 R3, PT, PT, R3, -R0, -R4 ;  /* 0x8000000003037210 */ /* 0x000fe20007ffe804 */
[----:B0-----:R-:W0:Y:S02]  /*0110*/  MUFU.RCP R8, R8 ;  /* 0x0000000800087308 */ /* 0x001e240000001000 */
[----:B0-----:R-:W-:-:S06]  /*0120*/  VIADD R6, R8, 0xffffffe ;  /* 0x0ffffffe08067836 */ /* 0x001fcc0000000000 */
[----:B------:R0:W1:Y:S02]  /*0130*/  F2I.FTZ.U32.TRUNC.NTZ R7, R6 ;  /* 0x0000000600077305 */ /* 0x000064000021f000 */
[----:B0-----:R-:W-:Y:S01]  /*0140*/  IMAD.MOV.U32 R6, RZ, RZ, RZ ;  /* 0x000000ffff067224 */ /* 0x001fe200078e00ff */
[----:B-1----:R-:W-:-:S05]  /*0150*/  IADD3 R9, PT, PT, RZ, -R7, RZ ;  /* 0x80000007ff097210 */ /* 0x002fca0007ffe0ff */
[----:B------:R-:W-:-:S04]  /*0160*/  IMAD R9, R9, R2, RZ ;  /* 0x0000000209097224 */ /* 0x000fc800078e02ff */
[----:B------:R-:W-:Y:S02]  /*0170*/  IMAD.HI.U32 R8, R7, R9, R6 ;  /* 0x0000000907087227 */ /* 0x000fe400078e0006 */
[----:B------:R-:W0:Y:S04]  /*0180*/  LDC.64 R6, c[0x0][0x388] ;  /* 0x0000e200ff067b82 */ /* 0x000e280000000a00 */
[----:B------:R-:W-:-:S05]  /*0190*/  IMAD.HI.U32 R9, R8, R3, RZ ;  /* 0x0000000308097227 */ /* 0x000fca00078e00ff */
[----:B------:R-:W-:-:S05]  /*01a0*/  IADD3 R0, PT, PT, -R9, RZ, RZ ;  /* 0x000000ff09007210 */ /* 0x000fca0007ffe1ff */
[----:B------:R-:W-:-:S05]  /*01b0*/  IMAD R3, R2, R0, R3 ;  /* 0x0000000002037224 */ /* 0x000fca00078e0203 */
[----:B------:R-:W-:-:S13]  /*01c0*/  ISETP.GE.U32.AND P0, PT, R3, R2, PT ;  /* 0x000000020300720c */ /* 0x000fda0003f06070 */
[----:B------:R-:W-:Y:S02]  /*01d0*/  @P0 IMAD.IADD R3, R3, 0x1, -R2 ;  /* 0x0000000103030824 */ /* 0x000fe400078e0a02 */
[----:B------:R-:W-:-:S03]  /*01e0*/  @P0 VIADD R9, R9, 0x1 ;  /* 0x0000000109090836 */ /* 0x000fc60000000000 */
[----:B------:R-:W-:Y:S02]  /*01f0*/  ISETP.GE.U32.AND P1, PT, R3, R2, PT ;  /* 0x000000020300720c */ /* 0x000fe40003f26070 */
[----:B------:R-:W-:-:S11]  /*0200*/  MOV R3, R5 ;  /* 0x0000000500037202 */ /* 0x000fd60000000f00 */
[----:B------:R-:W-:Y:S02]  /*0210*/  @P1 IADD3 R9, PT, PT, R9, 0x1, RZ ;  /* 0x0000000109091810 */ /* 0x000fe40007ffe0ff */
[----:B------:R-:W-:-:S05]  /*0220*/  @!P2 LOP3.LUT R9, RZ, R2, RZ, 0x33, !PT ;  /* 0x00000002ff09a212 */ /* 0x000fca00078e33ff */
[----:B------:R-:W-:-:S05]  /*0230*/  IMAD.IADD R4, R4, 0x1, R9 ;  /* 0x0000000104047824 */ /* 0x000fca00078e0209 */
[C---:B------:R-:W-:Y:S02]  /*0240*/  LOP3.LUT R0, R4.reuse, 0x3, RZ, 0xc0, !PT ;  /* 0x0000000304007812 */ /* 0x040fe400078ec0ff */
[----:B------:R-:W-:Y:S02]  /*0250*/  ISETP.GE.U32.AND P1, PT, R4, 0x3, PT ;  /* 0x000000030400780c */ /* 0x000fe40003f26070 */
[----:B------:R-:W-:Y:S01]  /*0260*/  ISETP.NE.AND P0, PT, R0, 0x3, PT ;  /* 0x000000030000780c */ /* 0x000fe20003f05270 */
[----:B------:R-:W-:-:S12]  /*0270*/  IMAD.MOV.U32 R0, RZ, RZ, RZ ;  /* 0x000000ffff007224 */ /* 0x000fd800078e00ff */
[----:B0-----:R-:W-:Y:S05]  /*0280*/  @!P0 BRA `(.L_x_113) ;  /* 0x00000000003c8947 */ /* 0x001fea0003800000 */
[----:B------:R-:W0:Y:S01]  /*0290*/  LDC.64 R8, c[0x0][0x388] ;  /* 0x0000e200ff087b82 */ /* 0x000e220000000a00 */
[----:B------:R-:W-:Y:S01]  /*02a0*/  VIADD R0, R4, 0x1 ;  /* 0x0000000104007836 */ /* 0x000fe20000000000 */
[----:B------:R-:W-:-:S04]  /*02b0*/  MOV R3, R5 ;  /* 0x0000000500037202 */ /* 0x000fc80000000f00 */
[----:B------:R-:W-:Y:S01]  /*02c0*/  LOP3.LUT R4, R0, 0x3, RZ, 0xc0, !PT ;  /* 0x0000000300047812 */ /* 0x000fe200078ec0ff */
[----:B------:R-:W-:-:S04]  /*02d0*/  IMAD.MOV.U32 R0, RZ, RZ, RZ ;  /* 0x000000ffff007224 */ /* 0x000fc800078e00ff */
[----:B------:R-:W-:Y:S02]  /*02e0*/  IMAD.MOV R4, RZ, RZ, -R4 ;  /* 0x000000ffff047224 */ /* 0x000fe400078e0a04 */
[----:B0-----:R-:W-:-:S07]  /*02f0*/  IMAD.WIDE.U32 R8, R5, 0x2, R8 ;  /* 0x0000000205087825 */ /* 0x001fce00078e0008 */
.L_x_114:
[----:B------:R0:W2:Y:S01]  /*0300*/  LDG.E.U16 R10, desc[UR6][R8.64] ;  /* 0x00000006080a7981 */ /* 0x0000a2000c1e1500 */
[----:B------:R-:W-:Y:S01]  /*0310*/  VIADD R4, R4, 0x1 ;  /* 0x0000000104047836 */ /* 0x000fe20000000000 */
[----:B------:R-:W-:-:S04]  /*0320*/  IADD3 R3, PT, PT, R2, R3, RZ ;  /* 0x0000000302037210 */ /* 0x000fc80007ffe0ff */
[----:B------:R-:W-:Y:S01]  /*0330*/  ISETP.NE.AND P0, PT, R4, RZ, PT ;  /* 0x000000ff0400720c */ /* 0x000fe20003f05270 */
[----:B0-----:R-:W-:-:S04]  /*0340*/  IMAD.WIDE.U32 R8, R2, 0x2, R8 ;  /* 0x0000000202087825 */ /* 0x001fc800078e0008 */
[----:B--2---:R-:W-:-:S05]  /*0350*/  HADD2.F32 R11, -RZ, R10.H0_H0 ;  /* 0x2000000aff0b7230 */ /* 0x004fca0000004100 */
[----:B------:R-:W-:-:S03]  /*0360*/  FFMA R0, R11, R11, R0 ;  /* 0x0000000b0b007223 */ /* 0x000fc60000000000 */
[----:B------:R-:W-:Y:S05]  /*0370*/  @P0 BRA `(.L_x_114) ;  /* 0xfffffffc00e00947 */ /* 0x000fea000383ffff */
.L_x_113:
[----:B------:R-:W-:Y:S05]  /*0380*/  BSYNC.RECONVERGENT B1 ;  /* 0x0000000000017941 */ /* 0x000fea0003800200 */
.L_x_112:
[----:B------:R-:W-:Y:S05]  /*0390*/  @!P1 BRA `(.L_x_111) ;  /* 0x0000000000589947 */ /* 0x000fea0003800000 */
.L_x_115:
[----:B------:R-:W-:-:S04]  /*03a0*/  IMAD.WIDE.U32 R8, R3, 0x2, R6 ;  /* 0x0000000203087825 */ /* 0x000fc800078e0006 */
[----:B------:R-:W-:Y:S02]  /*03b0*/  IMAD.IADD R11, R2, 0x1, R3 ;  /* 0x00000001020b7824 */ /* 0x000fe400078e0203 */
[----:B------:R-:W2:Y:S02]  /*03c0*/  LDG.E.U16 R8, desc[UR6][R8.64] ;  /* 0x0000000608087981 */ /* 0x000ea4000c1e1500 */
[C---:B------:R-:W-:Y:S02]  /*03d0*/  IMAD.IADD R13, R11.reuse, 0x1, R2 ;  /* 0x000000010b0d7824 */ /* 0x040fe400078e0202 */
[----:B------:R-:W-:-:S03]  /*03e0*/  IMAD.WIDE.U32 R10, R11, 0x2, R6 ;  /* 0x000000020b0a7825 */ /* 0x000fc600078e0006 */
[C---:B------:R-:W-:Y:S01]  /*03f0*/  IADD3 R19, PT, PT, R13.reuse, R2, RZ ;  /* 0x000000020d137210 */ /* 0x040fe20007ffe0ff */
[--C-:B------:R-:W-:Y:S02]  /*0400*/  IMAD.WIDE.U32 R12, R13, 0x2, R6.reuse ;  /* 0x000000020d0c7825 */ /* 0x100fe400078e0006 */
[----:B------:R-:W3:Y:S02]  /*0410*/  LDG.E.U16 R10, desc[UR6][R10.64] ;  /* 0x000000060a0a7981 */ /* 0x000ee4000c1e1500 */
[----:B------:R-:W-:Y:S02]  /*0420*/  IMAD.WIDE.U32 R14, R19, 0x2, R6 ;  /* 0x00000002130e7825 */ /* 0x000fe400078e0006 */
[----:B------:R-:W4:Y:S04]  /*0430*/  LDG.E.U16 R12, desc[UR6][R12.64] ;  /* 0x000000060c0c7981 */ /* 0x000f28000c1e1500 */
[----:B------:R-:W5:Y:S01]  /*0440*/  LDG.E.U16 R14, desc[UR6][R14.64] ;  /* 0x000000060e0e7981 */ /* 0x000f62000c1e1500 */
[----:B--2---:R-:W-:-:S05]  /*0450*/  HADD2.F32 R3, -RZ, R8.H0_H0 ;  /* 0x20000008ff037230 */ /* 0x004fca0000004100 */
[----:B------:R-:W-:Y:S01]  /*0460*/  FFMA R0, R3, R3, R0 ;  /* 0x0000000303007223 */ /* 0x000fe20000000000 */
[----:B------:R-:W-:-:S05]  /*0470*/  IMAD.IADD R3, R19, 0x1, R2 ;  /* 0x0000000113037824 */ /* 0x000fca00078e0202 */
[----:B------:R-:W-:Y:S01]  /*0480*/  ISETP.GE.AND P0, PT, R3, UR8, PT ;  /* 0x0000000803007c0c */ /* 0x000fe2000bf06270 */
[----:B---3--:R-:W-:Y:S02]  /*0490*/  HADD2.F32 R17, -RZ, R10.H0_H0 ;  /* 0x2000000aff117230 */ /* 0x008fe40000004100 */
[----:B----4-:R-:W-:-:S03]  /*04a0*/  HADD2.F32 R9, -RZ, R12.H0_H0 ;  /* 0x2000000cff097230 */ /* 0x010fc60000004100 */
[----:B------:R-:W-:Y:S01]  /*04b0*/  FFMA R0, R17, R17, R0 ;  /* 0x0000001111007223 */ /* 0x000fe20000000000 */
[----:B-----5:R-:W-:-:S03]  /*04c0*/  HADD2.F32 R11, -RZ, R14.H0_H0 ;  /* 0x2000000eff0b7230 */ /* 0x020fc60000004100 */
[----:B------:R-:W-:-:S04]  /*04d0*/  FFMA R0, R9, R9, R0 ;  /* 0x0000000909007223 */ /* 0x000fc80000000000 */
[----:B------:R-:W-:Y:S01]  /*04e0*/  FFMA R0, R11, R11, R0 ;  /* 0x0000000b0b007223 */ /* 0x000fe20000000000 */
[----:B------:R-:W-:Y:S06]  /*04f0*/  @!P0 BRA `(.L_x_115) ;  /* 0xfffffffc00a88947 */ /* 0x000fec000383ffff */
.L_x_111:
[----:B------:R-:W-:Y:S05]  /*0500*/  BSYNC.RECONVERGENT B0 ;  /* 0x0000000000007941 */ /* 0x000fea0003800200 */
.L_x_110:
[----:B------:R-:W0:Y:S01]  /*0510*/  SHFL.BFLY PT, R3, R0, 0x10, 0x1f ;  /* 0x0e001f0000037f89 */ /* 0x000e2200000e0000 */
[----:B------:R-:W-:Y:S02]  /*0520*/  LOP3.LUT P0, R10, R5, 0x1f, RZ, 0xc0, !PT ;  /* 0x0000001f050a7812 */ /* 0x000fe4000780c0ff */
[----:B-1----:R-:W-:-:S04]  /*0530*/  SHF.R.U32.HI R8, RZ, 0x5, R2 ;  /* 0x00000005ff087819 */ /* 0x002fc80000011602 */
[----:B------:R-:W-:-:S07]  /*0540*/  ISETP.GE.U32.AND P1, PT, R5, R8, PT ;  /* 0x000000080500720c */ /* 0x000fce0003f26070 */
[----:B------:R-:W1:Y:S06]  /*0550*/  @!P0 S2R R9, SR_CgaCtaId ;  /* 0x0000000000098919 */ /* 0x000e6c0000008800 */
[----:B------:R-:W2:Y:S01]  /*0560*/  @!P1 S2R R11, SR_CgaCtaId ;  /* 0x00000000000b9919 */ /* 0x000ea20000008800 */
[----:B0-----:R-:W-:Y:S01]  /*0570*/  FADD R3, R3, R0 ;  /* 0x0000000003037221 */ /* 0x001fe20000000000 */
[----:B------:R-:W-:-:S04]  /*0580*/  @!P0 MOV R0, 0x400 ;  /* 0x0000040000008802 */ /* 0x000fc80000000f00 */
[----:B------:R-:W0:Y:S01]  /*0590*/  SHFL.BFLY PT, R4, R3, 0x8, 0x1f ;  /* 0x0d001f0003047f89 */ /* 0x000e2200000e0000 */
[----:B------:R-:W-:-:S04]  /*05a0*/  @!P0 IADD3 R0, PT, PT, R0, 0x4, RZ ;  /* 0x0000000400008810 */ /* 0x000fc80007ffe0ff */
[----:B-1----:R-:W-:-:S04]  /*05b0*/  @!P0 LEA R0, R9, R0, 0x18 ;  /* 0x0000000009008211 */ /* 0x002fc800078ec0ff */
[----:B------:R-:W-:Y:S01]  /*05c0*/  @!P0 LEA.HI R0, R5, R0, RZ, 0x1d ;  /* 0x0000000005008211 */ /* 0x000fe200078fe8ff */
[----:B0-----:R-:W-:-:S05]  /*05d0*/  FADD R4, R3, R4 ;  /* 0x0000000403047221 */ /* 0x001fca0000000000 */
[----:B------:R-:W0:Y:S02]  /*05e0*/  SHFL.BFLY PT, R7, R4, 0x4, 0x1f ;  /* 0x0c801f0004077f89 */ /* 0x000e2400000e0000 */
[----:B0-----:R-:W-:Y:S01]  /*05f0*/  FADD R7, R4, R7 ;  /* 0x0000000704077221 */ /* 0x001fe20000000000 */
[----:B------:R-:W-:-:S04]  /*0600*/  @!P1 MOV R4, 0x400 ;  /* 0x0000040000049802 */ /* 0x000fc80000000f00 */
[----:B------:R-:W0:Y:S01]  /*0610*/  SHFL.BFLY PT, R6, R7, 0x2, 0x1f ;  /* 0x0c401f0007067f89 */ /* 0x000e2200000e0000 */
[----:B------:R-:W-:-:S05]  /*0620*/  @!P1 VIADD R4, R4, 0x4 ;  /* 0x0000000404049836 */ /* 0x000fca0000000000 */
[----:B--2---:R-:W-:-:S04]  /*0630*/  @!P1 LEA R11, R11, R4, 0x18 ;  /* 0x000000040b0b9211 */ /* 0x004fc800078ec0ff */
[----:B------:R-:W-:Y:S01]  /*0640*/  @!P1 LEA R4, R10, R11, 0x2 ;  /* 0x0000000b0a049211 */ /* 0x000fe200078e10ff */
[----:B0-----:R-:W-:-:S05]  /*0650*/  FADD R6, R7, R6 ;  /* 0x0000000607067221 */ /* 0x001fca0000000000 */
[----:B------:R-:W0:Y:S02]  /*0660*/  SHFL.BFLY PT, R3, R6, 0x1, 0x1f ;  /* 0x0c201f0006037f89 */ /* 0x000e2400000e0000 */
[----:B0-----:R-:W-:Y:S01]  /*0670*/  FADD R7, R6, R3 ;  /* 0x0000000306077221 */ /* 0x001fe20000000000 */
[----:B------:R-:W-:-:S04]  /*0680*/  IMAD.MOV.U32 R3, RZ, RZ, RZ ;  /* 0x000000ffff037224 */ /* 0x000fc800078e00ff */
[----:B------:R0:W-:Y:S01]  /*0690*/  @!P0 STS [R0], R7 ;  /* 0x0000000700008388 */ /* 0x0001e20000000800 */
[----:B------:R-:W-:Y:S01]  /*06a0*/  BAR.SYNC.DEFER_BLOCKING 0x0 ;  /* 0x0000000000007b1d */ /* 0x000fe20000010000 */
[----:B------:R-:W-:-:S05]  /*06b0*/  ISETP.GT.U32.AND P0, PT, R5, 0x1f, PT ;  /* 0x0000001f0500780c */ /* 0x000fca0003f04070 */
[----:B------:R0:W1:Y:S08]  /*06c0*/  @!P1 LDS R3, [R4] ;  /* 0x0000000004039984 */ /* 0x0000700000000800 */
[----:B0-----:R-:W-:Y:S05]  /*06d0*/  @P0 BRA `(.L_x_116) ;  /* 0x0000000000940947 */ /* 0x001fea0003800000 */
[----:B------:R-:W-:-:S03]  /*06e0*/  UMOV UR4, 0xffffffff ;  /* 0xffffffff00047882 */ /* 0x000fc60000000000 */
[----:B------:R-:W-:Y:S05]  /*06f0*/  BRA.DIV UR4, `(.L_x_117) ;  /* 0x0000000a04747947 */ /* 0x000fea000b800000 */
[----:B-1----:R-:W0:Y:S02]  /*0700*/  SHFL.BFLY PT, R0, R3, 0x10, 0x1f ;  /* 0x0e001f0003007f89 */ /* 0x002e2400000e0000 */
[----:B0-----:R-:W-:-:S05]  /*0710*/  FADD R0, R0, R3 ;  /* 0x0000000300007221 */ /* 0x001fca0000000000 */
[----:B------:R-:W0:Y:S02]  /*0720*/  SHFL.BFLY PT, R7, R0, 0x8, 0x1f ;  /* 0x0d001f0000077f89 */ /* 0x000e2400000e0000 */
[----:B0-----:R-:W-:-:S05]  /*0730*/  FADD R7, R0, R7 ;  /* 0x0000000700077221 */ /* 0x001fca0000000000 */
[----:B------:R-:W0:Y:S02]  /*0740*/  SHFL.BFLY PT, R4, R7, 0x4, 0x1f ;  /* 0x0c801f0007047f89 */ /* 0x000e2400000e0000 */
[----:B0-----:R-:W-:-:S05]  /*0750*/  FADD R4, R7, R4 ;  /* 0x0000000407047221 */ /* 0x001fca0000000000 */
[----:B------:R-:W0:Y:S02]  /*0760*/  SHFL.BFLY PT, R9, R4, 0x2, 0x1f ;  /* 0x0c401f0004097f89 */ /* 0x000e2400000e0000 */
[----:B0-----:R-:W-:-:S05]  /*0770*/  FADD R9, R4, R9 ;  /* 0x0000000904097221 */ /* 0x001fca0000000000 */
[----:B------:R0:W1:Y:S02]  /*0780*/  SHFL.BFLY PT, R6, R9, 0x1, 0x1f ;  /* 0x0c201f0009067f89 */ /* 0x00006400000e0000 */
.L_x_129:
[----:B------:R-:W-:Y:S01]  /*0790*/  ISETP.NE.AND P0, PT, R5, RZ, PT ;  /* 0x000000ff0500720c */ /* 0x000fe20003f05270 */
[----:B-1----:R-:W-:-:S12]  /*07a0*/  FADD R0, R9, R6 ;  /* 0x0000000609007221 */ /* 0x002fd80000000000 */
[----:B------:R-:W-:Y:S05]  /*07b0*/  @P0 BRA `(.L_x_116) ;  /* 0x00000000005c0947 */ /* 0x000fea0003800000 */
[----:B------:R-:W-:Y:S01]  /*07c0*/  I2FP.F32.S32 R3, UR8 ;  /* 0x0000000800037c45 */ /* 0x000fe20008201400 */
[----:B------:R-:W-:Y:S03]  /*07d0*/  BSSY.RECONVERGENT B0, `(.L_x_118) ;  /* 0x000000c000007945 */ /* 0x000fe60003800200 */
[----:B------:R-:W1:Y:S08]  /*07e0*/  MUFU.RCP R4, R3 ;  /* 0x0000000300047308 */ /* 0x000e700000001000 */
[----:B------:R-:W2:Y:S01]  /*07f0*/  FCHK P0, R0, R3 ;  /* 0x0000000300007302 */ /* 0x000ea20000000000 */
[----:B-1----:R-:W-:-:S04]  /*0800*/  FFMA R7, -R3, R4, 1 ;  /* 0x3f80000003077423 */ /* 0x002fc80000000104 */
[----:B------:R-:W-:-:S04]  /*0810*/  FFMA R7, R4, R7, R4 ;  /* 0x0000000704077223 */ /* 0x000fc80000000004 */
[----:B------:R-:W-:-:S04]  /*0820*/  FFMA R4, R0, R7, RZ ;  /* 0x0000000700047223 */ /* 0x000fc800000000ff */
[----:B------:R-:W-:-:S04]  /*0830*/  FFMA R6, -R3, R4, R0 ;  /* 0x0000000403067223 */ /* 0x000fc80000000100 */
[----:B------:R-:W-:Y:S01]  /*0840*/  FFMA R4, R7, R6, R4 ;  /* 0x0000000607047223 */ /* 0x000fe20000000004 */
[----:B--2---:R-:W-:Y:S06]  /*0850*/  @!P0 BRA `(.L_x_119) ;  /* 0x00000000000c8947 */ /* 0x004fec0003800000 */
[----:B------:R-:W-:-:S07]  /*0860*/  MOV R4, 0x880 ;  /* 0x0000088000047802 */ /* 0x000fce0000000f00 */
[----:B0-----:R-:W-:Y:S05]  /*0870*/  CALL.REL.NOINC `($__internal_4_$__cuda_sm3x_div_rn_noftz_f32_slowpath) ;  /* 0x0000000800a07944 */ /* 0x001fea0003c00000 */
[----:B------:R-:W-:-:S07]  /*0880*/  MOV R4, R0 ;  /* 0x0000000000047202 */ /* 0x000fce0000000f00 */
.L_x_119:
[----:B------:R-:W-:Y:S05]  /*0890*/  BSYNC.RECONVERGENT B0 ;  /* 0x0000000000007941 */ /* 0x000fea0003800200 */
.L_x_118:
[----:B------:R-:W-:Y:S01]  /*08a0*/  FADD R4, R4, 9.9999997473787516356e-06 ;  /* 0x3727c5ac04047421 */ /* 0x000fe20000000000 */
[----:B------:R-:W1:Y:S01]  /*08b0*/  S2UR UR5, SR_CgaCtaId ;  /* 0x00000000000579c3 */ /* 0x000e620000008800 */
[----:B------:R-:W-:-:S03]  /*08c0*/  UMOV UR4, 0x400 ;  /* 0x0000040000047882 */ /* 0x000fc60000000000 */
[----:B------:R-:W-:-:S13]  /*08d0*/  FSETP.GEU.AND P0, PT, |R4|, 1.175494350822287508e-38, PT ;  /* 0x008000000400780b */ /* 0x000fda0003f0e200 */
[----:B------:R-:W-:-:S04]  /*08e0*/  @!P0 FMUL R4, R4, 16777216 ;  /* 0x4b80000004048820 */ /* 0x000fc80000400000 */
[----:B------:R-:W2:Y:S01]  /*08f0*/  MUFU.RSQ R0, R4 ;  /* 0x0000000400007308 */ /* 0x000ea20000001400 */
[----:B-1----:R-:W-:Y:S01]  /*0900*/  ULEA UR4, UR5, UR4, 0x18 ;  /* 0x0000000405047291 */ /* 0x002fe2000f8ec0ff */
[----:B--2---:R-:W-:-:S08]  /*0910*/  @!P0 FMUL R0, R0, 4096 ;  /* 0x4580000000008820 */ /* 0x004fd00000400000 */
[----:B------:R2:W-:Y:S03]  /*0920*/  STS [UR4], R0 ;  /* 0x00000000ff007988 */ /* 0x0005e60008000804 */
.L_x_116:
[----:B--2---:R-:W2:Y:S01]  /*0930*/  LDC R0, c[0x0][0x398] ;  /* 0x0000e600ff007b82 */ /* 0x004ea20000000800 */
[----:B------:R-:W-:Y:S05]  /*0940*/  WARPSYNC.ALL ;  /* 0x0000000000007948 */ /* 0x000fea0003800000 */
[----:B--2---:R-:W-:Y:S02]  /*0950*/  ISETP.GE.AND P0, PT, R5, R0, PT ;  /* 0x000000000500720c */ /* 0x004fe40003f06270 */
[----:B------:R-:W2:Y:S08]  /*0960*/  S2UR UR5, SR_CgaCtaId ;  /* 0x00000000000579c3 */ /* 0x000eb00000008800 */
[----:B------:R-:W-:Y:S06]  /*0970*/  BAR.SYNC.DEFER_BLOCKING 0x0 ;  /* 0x0000000000007b1d */ /* 0x000fec0000010000 */
[----:B------:R-:W-:-:S02]  /*0980*/  UMOV UR4, 0x400 ;  /* 0x0000040000047882 */ /* 0x000fc40000000000 */
[----:B--2---:R-:W-:Y:S01]  /*0990*/  ULEA UR4, UR5, UR4, 0x18 ;  /* 0x0000000405047291 */ /* 0x004fe2000f8ec0ff */
[----:B------:R-:W-:Y:S11]  /*09a0*/  @P0 EXIT ;  /* 0x000000000000094d */ /* 0x000ff60003800000 */
[----:B------:R-:W2:Y:S01]  /*09b0*/  I2F.U32.RP R8, R2 ;  /* 0x0000000200087306 */ /* 0x000ea20000209000 */
[----:B-1----:R-:W-:Y:S01]  /*09c0*/  IMAD.IADD R3, R5, 0x1, R2 ;  /* 0x0000000105037824 */ /* 0x002fe200078e0202 */
[----:B------:R-:W-:Y:S01]  /*09d0*/  ISETP.NE.U32.AND P2, PT, R2, RZ, PT ;  /* 0x000000ff0200720c */ /* 0x000fe20003f45070 */
[----:B------:R-:W1:Y:S01]  /*09e0*/  LDC.64 R10, c[0x0][0x380] ;  /* 0x0000e000ff0a7b82 */ /* 0x000e620000000a00 */
[----:B------:R-:W3:Y:S01]  /*09f0*/  LDCU.128 UR8, c[0x0][0x380] ;  /* 0x00007000ff0877ac */ /* 0x000ee20008000c00 */
[----:B------:R-:W-:Y:S01]  /*0a00*/  BSSY.RECONVERGENT B0, `(.L_x_120) ;  /* 0x0000035000007945 */ /* 0x000fe20003800200 */
[CC--:B------:R-:W-:Y:S02]  /*0a10*/  ISETP.GE.U32.AND P0, PT, R3.reuse, R0.reuse, PT ;  /* 0x000000000300720c */ /* 0x0c0fe40003f06070 */
[----:B------:R-:W-:Y:S02]  /*0a20*/  VIMNMX.U32 R4, PT, PT, R3, R0, !PT ;  /* 0x0000000003047248 */ /* 0x000fe40007fe0000 */
[----:B------:R-:W-:-:S04]  /*0a30*/  SEL R12, RZ, 0x1, P0 ;  /* 0x00000001ff0c7807 */ /* 0x000fc80000000000 */
[----:B------:R-:W-:Y:S01]  /*0a40*/  IADD3 R3, PT, PT, R4, -R3, -R12 ;  /* 0x8000000304037210 */ /* 0x000fe20007ffe80c */
[----:B--2---:R-:W2:Y:S02]  /*0a50*/  MUFU.RCP R8, R8 ;  /* 0x0000000800087308 */ /* 0x004ea40000001000 */
[----:B--2---:R-:W-:-:S06]  /*0a60*/  VIADD R6, R8, 0xffffffe ;  /* 0x0ffffffe08067836 */ /* 0x004fcc0000000000 */
[----:B------:R2:W0:Y:S02]  /*0a70*/  F2I.FTZ.U32.TRUNC.NTZ R7, R6 ;  /* 0x0000000600077305 */ /* 0x000424000021f000 */
[----:B--2---:R-:W-:Y:S01]  /*0a80*/  HFMA2 R6, -RZ, RZ, 0, 0 ;  /* 0x00000000ff067431 */ /* 0x004fe200000001ff */
[----:B0-----:R-:W-:-:S05]  /*0a90*/  IADD3 R9, PT, PT, RZ, -R7, RZ ;  /* 0x80000007ff097210 */ /* 0x001fca0007ffe0ff */
[----:B------:R-:W-:-:S04]  /*0aa0*/  IMAD R9, R9, R2, RZ ;  /* 0x0000000209097224 */ /* 0x000fc800078e02ff */
[----:B------:R-:W-:Y:S02]  /*0ab0*/  IMAD.HI.U32 R8, R7, R9, R6 ;  /* 0x0000000907087227 */ /* 0x000fe400078e0006 */
[----:B------:R-:W0:Y:S04]  /*0ac0*/  LDC.64 R6, c[0x0][0x388] ;  /* 0x0000e200ff067b82 */ /* 0x000e280000000a00 */
[----:B------:R-:W-:-:S04]  /*0ad0*/  IMAD.HI.U32 R13, R8, R3, RZ ;  /* 0x00000003080d7227 */ /* 0x000fc800078e00ff */
[----:B------:R-:W-:Y:S01]  /*0ae0*/  IMAD.MOV R4, RZ, RZ, -R13 ;  /* 0x000000ffff047224 */ /* 0x000fe200078e0a0d */
[----:B------:R-:W2:Y:S03]  /*0af0*/  LDC.64 R8, c[0x0][0x390] ;  /* 0x0000e400ff087b82 */ /* 0x000ea60000000a00 */
[----:B------:R-:W-:-:S05]  /*0b00*/  IMAD R3, R2, R4, R3 ;  /* 0x0000000402037224 */ /* 0x000fca00078e0203 */
[----:B------:R-:W-:-:S13]  /*0b10*/  ISETP.GE.U32.AND P0, PT, R3, R2, PT ;  /* 0x000000020300720c */ /* 0x000fda0003f06070 */
[----:B------:R-:W-:Y:S01]  /*0b20*/  @P0 IADD3 R3, PT, PT, R3, -R2, RZ ;  /* 0x8000000203030210 */ /* 0x000fe20007ffe0ff */
[----:B------:R-:W-:-:S03]  /*0b30*/  @P0 VIADD R13, R13, 0x1 ;  /* 0x000000010d0d0836 */ /* 0x000fc60000000000 */
[----:B------:R-:W-:Y:S02]  /*0b40*/  ISETP.GE.U32.AND P1, PT, R3, R2, PT ;  /* 0x000000020300720c */ /* 0x000fe40003f26070 */
[----:B------:R-:W4:Y:S01]  /*0b50*/  LDS R3, [UR4] ;  /* 0x00000004ff037984 */ /* 0x000f220008000800 */
[----:B------:R-:W0:Y:S10]  /*0b60*/  LDCU.64 UR4, c[0x0][0x390] ;  /* 0x00007200ff0477ac */ /* 0x000e340008000a00 */
[----:B------:R-:W-:-:S02]  /*0b70*/  @P1 IADD3 R13, PT, PT, R13, 0x1, RZ ;  /* 0x000000010d0d1810 */ /* 0x000fc40007ffe0ff */
[----:B------:R-:W-:-:S05]  /*0b80*/  @!P2 LOP3.LUT R13, RZ, R2, RZ, 0x33, !PT ;  /* 0x00000002ff0da212 */ /* 0x000fca00078e33ff */
[----:B------:R-:W-:-:S05]  /*0b90*/  IMAD.IADD R4, R12, 0x1, R13 ;  /* 0x000000010c047824 */ /* 0x000fca00078e020d */
[C---:B------:R-:W-:Y:S02]  /*0ba0*/  LOP3.LUT R12, R4.reuse, 0x3, RZ, 0xc0, !PT ;  /* 0x00000003040c7812 */ /* 0x040fe400078ec0ff */
[----:B------:R-:W-:Y:S02]  /*0bb0*/  ISETP.GE.U32.AND P0, PT, R4, 0x3, PT ;  /* 0x000000030400780c */ /* 0x000fe40003f06070 */
[----:B------:R-:W-:-:S13]  /*0bc0*/  ISETP.NE.AND P1, PT, R12, 0x3, PT ;  /* 0x000000030c00780c */ /* 0x000fda0003f25270 */
[----:B01234-:R-:W-:Y:S05]  /*0bd0*/  @!P1 BRA `(.L_x_121) ;  /* 0x00000000005c9947 */ /* 0x01ffea0003800000 */
[----:B------:R-:W-:Y:S01]  /*0be0*/  IADD3 R4, PT, PT, R4, 0x1, RZ ;  /* 0x0000000104047810 */ /* 0x000fe20007ffe0ff */
[----:B------:R-:W-:-:S03]  /*0bf0*/  IMAD.WIDE.U32 R12, R5, 0x2, RZ ;  /* 0x00000002050c7825 */ /* 0x000fc600078e00ff */
[----:B------:R-:W-:-:S05]  /*0c00*/  LOP3.LUT R4, R4, 0x3, RZ, 0xc0, !PT ;  /* 0x0000000304047812 */ /* 0x000fca00078ec0ff */
[----:B------:R-:W-:Y:S02]  /*0c10*/  IMAD R5, R4, R2, R5 ;  /* 0x0000000204057224 */ /* 0x000fe400078e0205 */
[----:B------:R-:W-:-:S07]  /*0c20*/  IMAD.MOV R4, RZ, RZ, -R4 ;  /* 0x000000ffff047224 */ /* 0x000fce00078e0a04 */
.L_x_122:
[C---:B------:R-:W-:Y:S02]  /*0c30*/  IADD3 R16, P2, PT, R12.reuse, UR10, RZ ;  /* 0x0000000a0c107c10 */ /* 0x040fe4000ff5e0ff */
[----:B------:R-:W-:Y:S02]  /*0c40*/  IADD3 R14, P1, PT, R12, UR4, RZ ;  /* 0x000000040c0e7c10 */ /* 0x000fe4000ff3e0ff */
[C---:B------:R-:W-:Y:S02]  /*0c50*/  IADD3.X R17, PT, PT, R13.reuse, UR11, RZ, P2, !PT ;  /* 0x0000000b0d117c10 */ /* 0x040fe400097fe4ff */
[----:B0-----:R-:W-:-:S03]  /*0c60*/  IADD3.X R15, PT, PT, R13, UR5, RZ, P1, !PT ;  /* 0x000000050d0f7c10 */ /* 0x001fc60008ffe4ff */
[----:B------:R-:W2:Y:S04]  /*0c70*/  LDG.E.U16 R16, desc[UR6][R16.64] ;  /* 0x0000000610107981 */ /* 0x000ea8000c1e1500 */
[----:B------:R-:W3:Y:S01]  /*0c80*/  LDG.E.U16 R14, desc[UR6][R14.64] ;  /* 0x000000060e0e7981 */ /* 0x000ee2000c1e1500 */
[----:B------:R-:W-:Y:S01]  /*0c90*/  IADD3 R4, PT, PT, R4, 0x1, RZ ;  /* 0x0000000104047810 */ /* 0x000fe20007ffe0ff */
[----:B--2---:R-:W-:Y:S02]  /*0ca0*/  HADD2.F32 R20, -RZ, R16.H0_H0 ;  /* 0x20000010ff147230 */ /* 0x004fe40000004100 */
[----:B---3--:R-:W-:-:S03]  /*0cb0*/  HADD2.F32 R18, -RZ, R14.H0_H0 ;  /* 0x2000000eff127230 */ /* 0x008fc60000004100 */
[----:B------:R-:W-:-:S04]  /*0cc0*/  FMUL R19, R3, R20 ;  /* 0x0000001403137220 */ /* 0x000fc80000400000 */
[----:B------:R-:W-:Y:S01]  /*0cd0*/  FMUL R19, R18, R19 ;  /* 0x0000001312137220 */ /* 0x000fe20000400000 */
[----:B------:R-:W-:-:S04]  /*0ce0*/  IADD3 R18, P1, PT, R12, UR8, RZ ;  /* 0x000000080c127c10 */ /* 0x000fc8000ff3e0ff */
[----:B------:R-:W-:Y:S02]  /*0cf0*/  F2FP.F16.F32.PACK_AB R15, RZ, R19 ;  /* 0x00000013ff0f723e */ /* 0x000fe400000000ff */
[----:B------:R-:W-:Y:S01]  /*0d00*/  IADD3.X R19, PT, PT, R13, UR9, RZ, P1, !PT ;  /* 0x000000090d137c10 */ /* 0x000fe20008ffe4ff */
[----:B------:R-:W-:Y:S01]  /*0d10*/  IMAD.WIDE.U32 R12, R2, 0x2, R12 ;  /* 0x00000002020c7825 */ /* 0x000fe200078e000c */
[----:B------:R-:W-:-:S03]  /*0d20*/  ISETP.NE.AND P1, PT, R4, RZ, PT ;  /* 0x000000ff0400720c */ /* 0x000fc60003f25270 */
[----:B------:R0:W-:Y:S10]  /*0d30*/  STG.E.U16 desc[UR6][R18.64], R15 ;  /* 0x0000000f12007986 */ /* 0x0001f4000c101506 */
[----:B------:R-:W-:Y:S05]  /*0d40*/  @P1 BRA `(.L_x_122) ;  /* 0xfffffffc00b81947 */ /* 0x000fea000383ffff */
.L_x_121:
[----:B------:R-:W-:Y:S05]  /*0d50*/  BSYNC.RECONVERGENT B0 ;  /* 0x0000000000007941 */ /* 0x000fea0003800200 */
.L_x_120:
[----:B------:R-:W-:Y:S05]  /*0d60*/  @!P0 EXIT ;  /* 0x000000000000894d */ /* 0x000fea0003800000 */
.L_x_123:
[----:B01----:R-:W-:-:S04]  /*0d70*/  IMAD.WIDE.U32 R14, R5, 0x2, R6 ;  /* 0x00000002050e7825 */ /* 0x003fc800078e0006 */
[----:B------:R-:W-:Y:S02]  /*0d80*/  IMAD.WIDE.U32 R12, R5, 0x2, R8 ;  /* 0x00000002050c7825 */ /* 0x000fe400078e0008 */
[----:B------:R-:W2:Y:S04]  /*0d90*/  LDG.E.U16 R14, desc[UR6][R14.64] ;  /* 0x000000060e0e7981 */ /* 0x000ea8000c1e1500 */
[----:B------:R-:W3:Y:S01]  /*0da0*/  LDG.E.U16 R12, desc[UR6][R12.64] ;  /* 0x000000060c0c7981 */ /* 0x000ee2000c1e1500 */
[----:B------:R-:W-:Y:S02]  /*0db0*/  IMAD.IADD R19, R2, 0x1, R5 ;  /* 0x0000000102137824 */ /* 0x000fe400078e0205 */
[----:B--2---:R-:W-:Y:S02]  /*0dc0*/  HADD2.F32 R16, -RZ, R14.H0_H0 ;  /* 0x2000000eff107230 */ /* 0x004fe40000004100 */
[----:B------:R-:W-:-:S04]  /*0dd0*/  IMAD.WIDE.U32 R14, R19, 0x2, R8 ;  /* 0x00000002130e7825 */ /* 0x000fc800078e0008 */
[----:B------:R-:W-:Y:S01]  /*0de0*/  FMUL R17, R3, R16 ;  /* 0x0000001003117220 */ /* 0x000fe20000400000 */
[----:B---3--:R-:W-:-:S05]  /*0df0*/  HADD2.F32 R4, -RZ, R12.H0_H0 ;  /* 0x2000000cff047230 */ /* 0x008fca0000004100 */
[----:B------:R-:W-:Y:S01]  /*0e00*/  FMUL R4, R4, R17 ;  /* 0x0000001104047220 */ /* 0x000fe20000400000 */
[----:B------:R-:W-:-:S04]  /*0e10*/  IMAD.WIDE.U32 R16, R19, 0x2, R6 ;  /* 0x0000000213107825 */ /* 0x000fc800078e0006 */
[----:B------:R-:W-:Y:S01]  /*0e20*/  F2FP.F16.F32.PACK_AB R13, RZ, R4 ;  /* 0x00000004ff0d723e */ /* 0x000fe200000000ff */
[----:B------:R-:W-:-:S03]  /*0e30*/  IMAD.WIDE.U32 R4, R5, 0x2, R10 ;  /* 0x0000000205047825 */ /* 0x000fc600078e000a */
[----:B------:R-:W-:-:S05]  /*0e40*/  PRMT R20, R13, 0x7610, R20 ;  /* 0x000076100d147816 */ /* 0x000fca0000000014 */
[----:B------:R0:W-:Y:S04]  /*0e50*/  STG.E.U16 desc[UR6][R4.64], R20 ;  /* 0x0000001404007986 */ /* 0x0001e8000c101506 */
[----:B------:R-:W2:Y:S04]  /*0e60*/  LDG.E.U16 R16, desc[UR6][R16.64] ;  /* 0x0000000610107981 */ /* 0x000ea8000c1e1500 */
[----:B------:R-:W3:Y:S01]  /*0e70*/  LDG.E.U16 R14, desc[UR6][R14.64] ;  /* 0x000000060e0e7981 */ /* 0x000ee2000c1e1500 */
[----:B------:R-:W-:Y:S01]  /*0e80*/  IADD3 R21, PT, PT, R19, R2, RZ ;  /* 0x0000000213157210 */ /* 0x000fe20007ffe0ff */
[----:B--2---:R-:W-:-:S04]  /*0e90*/  HADD2.F32 R18, -RZ, R16.H0_H0 ;  /* 0x20000010ff127230 */ /* 0x004fc80000004100 */
[----:B------:R-:W-:-:S04]  /*0ea0*/  IMAD.WIDE.U32 R16, R21, 0x2, R8 ;  /* 0x0000000215107825 */ /* 0x000fc800078e0008 */
[----:B------:R-:W-:Y:S01]  /*0eb0*/  FMUL R13, R3, R18 ;  /* 0x00000012030d7220 */ /* 0x000fe20000400000 */
[----:B---3--:R-:W-:-:S05]  /*0ec0*/  HADD2.F32 R12, -RZ, R14.H0_H0 ;  /* 0x2000000eff0c7230 */ /* 0x008fca0000004100 */
[----:B------:R-:W-:-:S05]  /*0ed0*/  FMUL R12, R12, R13 ;  /* 0x0000000d0c0c7220 */ /* 0x000fca0000400000 */
[----:B0-----:R-:W-:Y:S01]  /*0ee0*/  F2FP.F16.F32.PACK_AB R5, RZ, R12 ;  /* 0x0000000cff05723e */ /* 0x001fe200000000ff */
[----:B------:R-:W-:-:S03]  /*0ef0*/  IMAD.WIDE.U32 R12, R19, 0x2, R10 ;  /* 0x00000002130c7825 */ /* 0x000fc600078e000a */
[----:B------:R-:W-:Y:S01]  /*0f00*/  PRMT R15, R5, 0x7610, R15 ;  /* 0x00007610050f7816 */ /* 0x000fe2000000000f */
[----:B------:R-:W-:-:S04]  /*0f10*/  IMAD.WIDE.U32 R18, R21, 0x2, R6 ;  /* 0x0000000215127825 */ /* 0x000fc800078e0006 */
[----:B------:R0:W-:Y:S04]  /*0f20*/  STG.E.U16 desc[UR6][R12.64], R15 ;  /* 0x0000000f0c007986 */ /* 0x0001e8000c101506 */
[----:B------:R-:W2:Y:S04]  /*0f30*/  LDG.E.U16 R18, desc[UR6][R18.64] ;  /* 0x0000000612127981 */ /* 0x000ea8000c1e1500 */
[----:B------:R-:W3:Y:S01]  /*0f40*/  LDG.E.U16 R16, desc[UR6][R16.64] ;  /* 0x0000000610107981 */ /* 0x000ee2000c1e1500 */
[----:B--2---:R-:W-:Y:S02]  /*0f50*/  HADD2.F32 R14, -RZ, R18.H0_H0 ;  /* 0x20000012ff0e7230 */ /* 0x004fe40000004100 */
[----:B---3--:R-:W-:-:S03]  /*0f60*/  HADD2.F32 R4, -RZ, R16.H0_H0 ;  /* 0x20000010ff047230 */ /* 0x008fc60000004100 */
[----:B------:R-:W-:Y:S01]  /*0f70*/  FMUL R5, R3, R14 ;  /* 0x0000000e03057220 */ /* 0x000fe20000400000 */
[----:B0-----:R-:W-:-:S04]  /*0f80*/  IMAD.WIDE.U32 R14, R21, 0x2, R10 ;  /* 0x00000002150e7825 */ /* 0x001fc800078e000a */
[----:B------:R-:W-:Y:S01]  /*0f90*/  FMUL R4, R4, R5 ;  /* 0x0000000504047220 */ /* 0x000fe20000400000 */
[----:B------:R-:W-:-:S04]  /*0fa0*/  IMAD.IADD R5, R21, 0x1, R2 ;  /* 0x0000000115057824 */ /* 0x000fc800078e0202 */
[----:B------:R-:W-:Y:S01]  /*0fb0*/  F2FP.F16.F32.PACK_AB R4, RZ, R4 ;  /* 0x00000004ff04723e */ /* 0x000fe200000000ff */
        /* <DEDUP_REMOVED lines=8> */
[----:B------:R-:W-:-:S04]  /*1040*/  FMUL R17, R3, R16 ;  /* 0x0000001003117220 */ /* 0x000fc80000400000 */
[----:B------:R-:W-:Y:S01]  /*1050*/  FMUL R4, R4, R17 ;  /* 0x0000001104047220 */ /* 0x000fe20000400000 */
[C---:B------:R-:W-:Y:S01]  /*1060*/  IMAD.WIDE.U32 R16, R5.reuse, 0x2, R10 ;  /* 0x0000000205107825 */ /* 0x040fe200078e000a */
[----:B------:R-:W-:-:S03]  /*1070*/  IADD3 R5, PT, PT, R5, R2, RZ ;  /* 0x0000000205057210 */ /* 0x000fc60007ffe0ff */
[----:B------:R-:W-:Y:S02]  /*1080*/  F2FP.F16.F32.PACK_AB R4, RZ, R4 ;  /* 0x00000004ff04723e */ /* 0x000fe400000000ff */
[----:B------:R-:W-:-:S03]  /*1090*/  ISETP.GE.AND P0, PT, R5, R0, PT ;  /* 0x000000000500720c */ /* 0x000fc60003f06270 */
[----:B------:R1:W-:Y:S10]  /*10a0*/  STG.E.U16 desc[UR6][R16.64], R4 ;  /* 0x0000000410007986 */ /* 0x0003f4000c101506 */
[----:B------:R-:W-:Y:S05]  /*10b0*/  @!P0 BRA `(.L_x_123) ;  /* 0xfffffffc002c8947 */ /* 0x000fea000383ffff */
[----:B------:R-:W-:Y:S05]  /*10c0*/  EXIT ;  /* 0x000000000000794d */ /* 0x000fea0003800000 */
.L_x_117:
[----:B------:R-:W-:Y:S01]  /*10d0*/  IMAD.MOV.U32 R10, RZ, RZ, 0x10 ;  /* 0x00000010ff0a7424 */ /* 0x000fe200078e00ff */
[----:B------:R-:W-:Y:S01]  /*10e0*/  MOV R11, 0x1f ;  /* 0x0000001f000b7802 */ /* 0x000fe20000000f00 */
[----:B------:R-:W-:-:S07]  /*10f0*/  IMAD.MOV.U32 R8, RZ, RZ, -0x1 ;  /* 0xffffffffff087424 */ /* 0x000fce00078e00ff */
[----:B-1----:R-:W-:Y:S05]  /*1100*/  WARPSYNC.COLLECTIVE R8, `(.L_x_124) ;  /* 0x0000000008087348 */ /* 0x002fea0003c00000 */
[----:B-1----:R0:W1:Y:S02]  /*1110*/  SHFL.BFLY P0, R6, R3, R10, R11 ;  /* 0x0c00000a03067389 */ /* 0x002064000000000b */
[----:B01----:R-:W-:Y:S05]  /*1120*/  ENDCOLLECTIVE ;  /* 0x000000000000791b */ /* 0x003fea0003800000 */
.L_x_124:
[----:B------:R-:W-:Y:S01]  /*1130*/  HFMA2 R10, -RZ, RZ, 0, 4.76837158203125e-07 ;  /* 0x00000008ff0a7431 */ /* 0x000fe200000001ff */
[----:B------:R-:W-:-:S05]  /*1140*/  MOV R0, R6 ;  /* 0x0000000600007202 */ /* 0x000fca0000000f00 */
[----:B------:R-:W-:-:S04]  /*1150*/  FADD R0, R0, R3 ;  /* 0x0000000300007221 */ /* 0x000fc80000000000 */
[----:B------:R-:W-:-:S07]  /*1160*/  IMAD.MOV.U32 R3, RZ, RZ, R0 ;  /* 0x000000ffff037224 */ /* 0x000fce00078e0000 */
[----:B------:R-:W-:Y:S05]  /*1170*/  WARPSYNC.COLLECTIVE R8, `(.L_x_125) ;  /* 0x0000000008087348 */ /* 0x000fea0003c00000 */
[----:B------:R0:W1:Y:S02]  /*1180*/  SHFL.BFLY P0, R6, R3, R10, R11 ;  /* 0x0c00000a03067389 */ /* 0x000064000000000b */
[----:B01----:R-:W-:Y:S05]  /*1190*/  ENDCOLLECTIVE ;  /* 0x000000000000791b */ /* 0x003fea0003800000 */
.L_x_125:
[----:B------:R-:W-:Y:S02]  /*11a0*/  IMAD.MOV.U32 R10, RZ, RZ, 0x4 ;  /* 0x00000004ff0a7424 */ /* 0x000fe400078e00ff */
[----:B------:R-:W-:-:S04]  /*11b0*/  IMAD.MOV.U32 R7, RZ, RZ, R6 ;  /* 0x000000ffff077224 */ /* 0x000fc800078e0006 */
[----:B------:R-:W-:-:S05]  /*11c0*/  FADD R7, R0, R7 ;  /* 0x0000000700077221 */ /* 0x000fca0000000000 */
[----:B------:R-:W-:-:S07]  /*11d0*/  MOV R3, R7 ;  /* 0x0000000700037202 */ /* 0x000fce0000000f00 */
[----:B------:R-:W-:Y:S05]  /*11e0*/  WARPSYNC.COLLECTIVE R8, `(.L_x_126) ;  /* 0x0000000008087348 */ /* 0x000fea0003c00000 */
[----:B------:R0:W1:Y:S02]  /*11f0*/  SHFL.BFLY P0, R6, R3, R10, R11 ;  /* 0x0c00000a03067389 */ /* 0x000064000000000b */
[----:B01----:R-:W-:Y:S05]  /*1200*/  ENDCOLLECTIVE ;  /* 0x000000000000791b */ /* 0x003fea0003800000 */
.L_x_126:
[----:B------:R-:W-:Y:S01]  /*1210*/  HFMA2 R10, -RZ, RZ, 0, 1.1920928955078125e-07 ;  /* 0x00000002ff0a7431 */ /* 0x000fe200000001ff */
[----:B------:R-:W-:-:S05]  /*1220*/  MOV R4, R6 ;  /* 0x0000000600047202 */ /* 0x000fca0000000f00 */
[----:B------:R-:W-:-:S04]  /*1230*/  FADD R4, R7, R4 ;  /* 0x0000000407047221 */ /* 0x000fc80000000000 */
[----:B------:R-:W-:-:S07]  /*1240*/  IMAD.MOV.U32 R3, RZ, RZ, R4 ;  /* 0x000000ffff037224 */ /* 0x000fce00078e0004 */
[----:B------:R-:W-:Y:S05]  /*1250*/  WARPSYNC.COLLECTIVE R8, `(.L_x_127) ;  /* 0x0000000008087348 */ /* 0x000fea0003c00000 */
[----:B------:R0:W1:Y:S02]  /*1260*/  SHFL.BFLY P0, R6, R3, R10, R11 ;  /* 0x0c00000a03067389 */ /* 0x000064000000000b */
[----:B01----:R-:W-:Y:S05]  /*1270*/  ENDCOLLECTIVE ;  /* 0x000000000000791b */ /* 0x003fea0003800000 */
.L_x_127:
[----:B------:R-:W-:Y:S02]  /*1280*/  IMAD.MOV.U32 R10, RZ, RZ, 0x1 ;  /* 0x00000001ff0a7424 */ /* 0x000fe400078e00ff */
[----:B------:R-:W-:-:S04]  /*1290*/  IMAD.MOV.U32 R9, RZ, RZ, R6 ;  /* 0x000000ffff097224 */ /* 0x000fc800078e0006 */
[----:B------:R-:W-:-:S05]  /*12a0*/  FADD R9, R4, R9 ;  /* 0x0000000904097221 */ /* 0x000fca0000000000 */
[----:B------:R-:W-:-:S07]  /*12b0*/  MOV R3, R9 ;  /* 0x0000000900037202 */ /* 0x000fce0000000f00 */
[----:B------:R-:W-:Y:S05]  /*12c0*/  WARPSYNC.COLLECTIVE R8, `(.L_x_128) ;  /* 0x0000000008087348 */ /* 0x000fea0003c00000 */
[----:B------:R0:W1:Y:S02]  /*12d0*/  SHFL.BFLY P0, R6, R3, R10, R11 ;  /* 0x0c00000a03067389 */ /* 0x000064000000000b */
[----:B01----:R-:W-:Y:S05]  /*12e0*/  ENDCOLLECTIVE ;  /* 0x000000000000791b */ /* 0x003fea0003800000 */
.L_x_128:
[----:B------:R-:W-:Y:S05]  /*12f0*/  BRA `(.L_x_129) ;  /* 0xfffffff400247947 */ /* 0x000fea000383ffff */
        .weak           $__internal_4_$__cuda_sm3x_div_rn_noftz_f32_slowpath
        .type           $__internal_4_$__cuda_sm3x_div_rn_noftz_f32_slowpath,@function
        .size           $__internal_4_$__cuda_sm3x_div_rn_noftz_f32_slowpath,(.L_x_147 - $__internal_4_$__cuda_sm3x_div_rn_noftz_f32_slowpath)
$__internal_4_$__cuda_sm3x_div_rn_noftz_f32_slowpath:
[--C-:B------:R-:W-:Y:S01]  /*1300*/  SHF.R.U32.HI R7, RZ, 0x17, R3.reuse ;  /* 0x00000017ff077819 */ /* 0x100fe20000011603 */
[----:B------:R-:W-:Y:S01]  /*1310*/  BSSY.RECONVERGENT B1, `(.L_x_130) ;  /* 0x0000064000017945 */ /* 0x000fe20003800200 */
[----:B------:R-:W-:Y:S01]  /*1320*/  SHF.R.U32.HI R6, RZ, 0x17, R0 ;  /* 0x00000017ff067819 */ /* 0x000fe20000011600 */
[----:B------:R-:W-:Y:S01]  /*1330*/  IMAD.MOV.U32 R9, RZ, RZ, R3 ;  /* 0x000000ffff097224 */ /* 0x000fe200078e0003 */
[----:B------:R-:W-:Y:S02]  /*1340*/  LOP3.LUT R7, R7, 0xff, RZ, 0xc0, !PT ;  /* 0x000000ff07077812 */ /* 0x000fe400078ec0ff */
[----:B------:R-:W-:Y:S02]  /*1350*/  LOP3.LUT R12, R6, 0xff, RZ, 0xc0, !PT ;  /* 0x000000ff060c7812 */ /* 0x000fe400078ec0ff */
[----:B------:R-:W-:Y:S02]  /*1360*/  IADD3 R10, PT, PT, R7, -0x1, RZ ;  /* 0xffffffff070a7810 */ /* 0x000fe40007ffe0ff */
[----:B------:R-:W-:Y:S01]  /*1370*/  MOV R6, R0 ;  /* 0x0000000000067202 */ /* 0x000fe20000000f00 */
[----:B------:R-:W-:Y:S01]  /*1380*/  VIADD R11, R12, 0xffffffff ;  /* 0xffffffff0c0b7836 */ /* 0x000fe20000000000 */
[----:B------:R-:W-:-:S04]  /*1390*/  ISETP.GT.U32.AND P0, PT, R10, 0xfd, PT ;  /* 0x000000fd0a00780c */ /* 0x000fc80003f04070 */
[----:B------:R-:W-:-:S13]  /*13a0*/  ISETP.GT.U32.OR P0, PT, R11, 0xfd, P0 ;  /* 0x000000fd0b00780c */ /* 0x000fda0000704470 */
[----:B------:R-:W-:Y:S01]  /*13b0*/  @!P0 MOV R8, RZ ;  /* 0x000000ff00088202 */ /* 0x000fe20000000f00 */
[----:B------:R-:W-:Y:S06]  /*13c0*/  @!P0 BRA `(.L_x_131) ;  /* 0x00000000005c8947 */ /* 0x000fec0003800000 */
[----:B------:R-:W-:Y:S02]  /*13d0*/  FSETP.GTU.FTZ.AND P0, PT, |R0|, +INF , PT ;  /* 0x7f8000000000780b */ /* 0x000fe40003f1c200 */
[----:B------:R-:W-:-:S04]  /*13e0*/  FSETP.GTU.FTZ.AND P1, PT, |R3|, +INF , PT ;  /* 0x7f8000000300780b */ /* 0x000fc80003f3c200 */
[----:B------:R-:W-:-:S13]  /*13f0*/  PLOP3.LUT P0, PT, P0, P1, PT, 0xf8, 0x8f ;  /* 0x00000000008f781c */ /* 0x000fda0000703f70 */
[----:B------:R-:W-:Y:S05]  /*1400*/  @P0 BRA `(.L_x_132) ;  /* 0x00000004004c0947 */ /* 0x000fea0003800000 */
[----:B------:R-:W-:-:S13]  /*1410*/  LOP3.LUT P0, RZ, R9, 0x7fffffff, R6, 0xc8, !PT ;  /* 0x7fffffff09ff7812 */ /* 0x000fda000780c806 */
[----:B------:R-:W-:Y:S05]  /*1420*/  @!P0 BRA `(.L_x_133) ;  /* 0x00000004003c8947 */ /* 0x000fea0003800000 */
[C---:B------:R-:W-:Y:S02]  /*1430*/  FSETP.NEU.FTZ.AND P2, PT, |R0|.reuse, +INF , PT ;  /* 0x7f8000000000780b */ /* 0x040fe40003f5d200 */
        /* <DEDUP_REMOVED lines=11> */
[----:B------:R-:W-:Y:S01]  /*14f0*/  @P0 IMAD.MOV.U32 R8, RZ, RZ, RZ ;  /* 0x000000ffff080224 */ /* 0x000fe200078e00ff */
[----:B------:R-:W-:Y:S01]  /*1500*/  @!P0 MOV R8, 0xffffffc0 ;  /* 0xffffffc000088802 */ /* 0x000fe20000000f00 */
[----:B------:R-:W-:Y:S01]  /*1510*/  @!P0 FFMA R6, R0, 1.84467440737095516160e+19, RZ ;  /* 0x5f80000000068823 */ /* 0x000fe200000000ff */
[----:B------:R-:W-:-:S03]  /*1520*/  @!P1 FFMA R9, R3, 1.84467440737095516160e+19, RZ ;  /* 0x5f80000003099823 */ /* 0x000fc600000000ff */
[----:B------:R-:W-:-:S07]  /*1530*/  @!P1 VIADD R8, R8, 0x40 ;  /* 0x0000004008089836 */ /* 0x000fce0000000000 */
.L_x_131:
[----:B------:R-:W-:Y:S01]  /*1540*/  LEA R0, R7, 0xc0800000, 0x17 ;  /* 0xc080000007007811 */ /* 0x000fe200078eb8ff */
[----:B------:R-:W-:Y:S01]  /*1550*/  VIADD R3, R12, 0xffffff81 ;  /* 0xffffff810c037836 */ /* 0x000fe20000000000 */
[----:B------:R-:W-:Y:S02]  /*1560*/  BSSY.RECONVERGENT B2, `(.L_x_136) ;  /* 0x0000035000027945 */ /* 0x000fe40003800200 */
[----:B------:R-:W-:Y:S01]  /*1570*/  IADD3 R9, PT, PT, -R0, R9, RZ ;  /* 0x0000000900097210 */ /* 0x000fe20007ffe1ff */
[C---:B------:R-:W-:Y:S01]  /*1580*/  IMAD R0, R3.reuse, -0x800000, R6 ;  /* 0xff80000003007824 */ /* 0x040fe200078e0206 */
[----:B------:R-:W-:Y:S02]  /*1590*/  IADD3 R7, PT, PT, R3, 0x7f, -R7 ;  /* 0x0000007f03077810 */ /* 0x000fe40007ffe807 */
[----:B------:R-:W0:Y:S01]  /*15a0*/  MUFU.RCP R10, R9 ;  /* 0x00000009000a7308 */ /* 0x000e220000001000 */
[----:B------:R-:W-:Y:S01]  /*15b0*/  FADD.FTZ R11, -R9, -RZ ;  /* 0x800000ff090b7221 */ /* 0x000fe20000010100 */
[----:B------:R-:W-:-:S03]  /*15c0*/  IADD3 R7, PT, PT, R7, R8, RZ ;  /* 0x0000000807077210 */ /* 0x000fc60007ffe0ff */
[----:B0-----:R-:W-:-:S04]  /*15d0*/  FFMA R13, R10, R11, 1 ;  /* 0x3f8000000a0d7423 */ /* 0x001fc8000000000b */
[----:B------:R-:W-:-:S04]  /*15e0*/  FFMA R15, R10, R13, R10 ;  /* 0x0000000d0a0f7223 */ /* 0x000fc8000000000a */
[----:B------:R-:W-:-:S04]  /*15f0*/  FFMA R6, R0, R15, RZ ;  /* 0x0000000f00067223 */ /* 0x000fc800000000ff */
[----:B------:R-:W-:-:S04]  /*1600*/  FFMA R13, R11, R6, R0 ;  /* 0x000000060b0d7223 */ /* 0x000fc80000000000 */
[----:B------:R-:W-:-:S04]  /*1610*/  FFMA R6, R15, R13, R6 ;  /* 0x0000000d0f067223 */ /* 0x000fc80000000006 */
[----:B------:R-:W-:-:S04]  /*1620*/  FFMA R11, R11, R6, R0 ;  /* 0x000000060b0b7223 */ /* 0x000fc80000000000 */
[----:B------:R-:W-:-:S05]  /*1630*/  FFMA R0, R15, R11, R6 ;  /* 0x0000000b0f007223 */ /* 0x000fca0000000006 */
[----:B------:R-:W-:-:S04]  /*1640*/  SHF.R.U32.HI R3, RZ, 0x17, R0 ;  /* 0x00000017ff037819 */ /* 0x000fc80000011600 */
[----:B------:R-:W-:-:S05]  /*1650*/  LOP3.LUT R3, R3, 0xff, RZ, 0xc0, !PT ;  /* 0x000000ff03037812 */ /* 0x000fca00078ec0ff */
[----:B------:R-:W-:-:S05]  /*1660*/  IMAD.IADD R9, R3, 0x1, R7 ;  /* 0x0000000103097824 */ /* 0x000fca00078e0207 */
[----:B------:R-:W-:-:S04]  /*1670*/  IADD3 R3, PT, PT, R9, -0x1, RZ ;  /* 0xffffffff09037810 */ /* 0x000fc80007ffe0ff */
        /* <DEDUP_REMOVED lines=10> */
[C---:B------:R-:W-:Y:S01]  /*1720*/  VIADD R8, R9.reuse, 0x20 ;  /* 0x0000002009087836 */ /* 0x040fe20000000000 */
[C---:B------:R-:W-:Y:S02]  /*1730*/  ISETP.NE.AND P2, PT, R9.reuse, RZ, PT ;  /* 0x000000ff0900720c */ /* 0x040fe40003f45270 */
[----:B------:R-:W-:Y:S02]  /*1740*/  ISETP.NE.AND P1, PT, R9, RZ, PT ;  /* 0x000000ff0900720c */ /* 0x000fe40003f25270 */
[----:B------:R-:W-:Y:S01]  /*1750*/  LOP3.LUT R7, R3, 0x7fffff, RZ, 0xc0, !PT ;  /* 0x007fffff03077812 */ /* 0x000fe200078ec0ff */
[CCC-:B------:R-:W-:Y:S01]  /*1760*/  FFMA.RP R3, R15.reuse, R11.reuse, R6.reuse ;  /* 0x0000000b0f037223 */ /* 0x1c0fe20000008006 */
[----:B------:R-:W-:Y:S01]  /*1770*/  FFMA.RM R6, R15, R11, R6 ;  /* 0x0000000b0f067223 */ /* 0x000fe20000004006 */
[----:B------:R-:W-:Y:S02]  /*1780*/  IADD3 R9, PT, PT, -R9, RZ, RZ ;  /* 0x000000ff09097210 */ /* 0x000fe40007ffe1ff */
        /* <DEDUP_REMOVED lines=14> */
.L_x_138:
[----:B------:R-:W-:-:S04]  /*1870*/  LOP3.LUT R0, R0, 0x80000000, RZ, 0xc0, !PT ;  /* 0x8000000000007812 */ /* 0x000fc800078ec0ff */
[----:B------:R-:W-:Y:S01]  /*1880*/  LOP3.LUT R0, R0, 0x7f800000, RZ, 0xfc, !PT ;  /* 0x7f80000000007812 */ /* 0x000fe200078efcff */
[----:B------:R-:W-:Y:S06]  /*1890*/  BRA `(.L_x_139) ;  /* 0x0000000000047947 */ /* 0x000fec0003800000 */
.L_x_137:
[----:B------:R-:W-:-:S07]  /*18a0*/  LEA R0, R7, R0, 0x17 ;  /* 0x0000000007007211 */ /* 0x000fce00078eb8ff */
.L_x_139:
[----:B------:R-:W-:Y:S05]  /*18b0*/  BSYNC.RECONVERGENT B2 ;  /* 0x0000000000027941 */ /* 0x000fea0003800200 */
.L_x_136:
[----:B------:R-:W-:Y:S05]  /*18c0*/  BRA `(.L_x_140) ;  /* 0x0000000000207947 */ /* 0x000fea0003800000 */
.L_x_135:
[----:B------:R-:W-:-:S04]  /*18d0*/  LOP3.LUT R0, R9, 0x80000000, R6, 0x48, !PT ;  /* 0x8000000009007812 */ /* 0x000fc800078e4806 */
[----:B------:R-:W-:Y:S01]  /*18e0*/  LOP3.LUT R0, R0, 0x7f800000, RZ, 0xfc, !PT ;  /* 0x7f80000000007812 */ /* 0x000fe200078efcff */
[----:B------:R-:W-:Y:S06]  /*18f0*/  BRA `(.L_x_140) ;  /* 0x0000000000147947 */ /* 0x000fec0003800000 */
.L_x_134:
[----:B------:R-:W-:Y:S01]  /*1900*/  LOP3.LUT R0, R9, 0x80000000, R6, 0x48, !PT ;  /* 0x8000000009007812 */ /* 0x000fe200078e4806 */
[----:B------:R-:W-:Y:S06]  /*1910*/  BRA `(.L_x_140) ;  /* 0x00000000000c7947 */ /* 0x000fec0003800000 */
.L_x_133:
[----:B------:R-:W0:Y:S01]  /*1920*/  MUFU.RSQ R0, -QNAN ;  /* 0xffc0000000007908 */ /* 0x000e220000001400 */
[----:B------:R-:W-:Y:S05]  /*1930*/  BRA `(.L_x_140) ;  /* 0x0000000000047947 */ /* 0x000fea0003800000 */
.L_x_132:
[----:B------:R-:W-:-:S07]  /*1940*/  FADD.FTZ R0, R0, R3 ;  /* 0x0000000300007221 */ /* 0x000fce0000010000 */
.L_x_140:
[----:B------:R-:W-:Y:S05]  /*1950*/  BSYNC.RECONVERGENT B1 ;  /* 0x0000000000017941 */ /* 0x000fea0003800200 */
.L_x_130:
[----:B------:R-:W-:Y:S02]  /*1960*/  HFMA2 R7, -RZ, RZ, 0, 0 ;  /* 0x00000000ff077431 */ /* 0x000fe400000001ff */
[----:B------:R-:W-:-:S04]  /*1970*/  IMAD.MOV.U32 R6, RZ, RZ, R4 ;  /* 0x000000ffff067224 */ /* 0x000fc800078e0004 */
[----:B0-----:R-:W-:Y:S05]  /*1980*/  RET.REL.NODEC R6 `(_Z14rmsnorm_kernelP6__halfS0_S0_i) ;  /* 0xffffffe4069c7950 */ /* 0x001fea0003c3ffff */
.L_x_141:
        /* <DEDUP_REMOVED lines=15> */
.L_x_147:


//--------------------- .nv.global.init           --------------------------
	.section	.nv.global.init,"aw",@progbits
	.align	16
.nv.global.init:
	.type		__cudart_sin_cos_coeffs,@object
	.size		__cudart_sin_cos_coeffs,(__cudart_i2opi_d - __cudart_sin_cos_coeffs)
__cudart_sin_cos_coeffs:
        /*0000*/ 	.byte	0x46, 0xd2, 0xb0, 0x2c, 0xf1, 0xe5, 0x5a, 0xbe, 0x92, 0xe3, 0xac, 0x69, 0xe3, 0x1d, 0xc7, 0x3e
        /*0010*/ 	.byte	0xa1, 0x62, 0xdb, 0x19, 0xa0, 0x01, 0x2a, 0xbf, 0x18, 0x08, 0x11, 0x11, 0x11, 0x11, 0x81, 0x3f
        /*0020*/ 	.byte	0x54, 0x55, 0x55, 0x55, 0x55, 0x55, 0xc5, 0xbf, 0x00, 0x00, 0x00, 0x00, 0x00, 0x00, 0x00, 0x00
        /*0030*/ 	.byte	0x00, 0x00, 0x00, 0x00, 0x00, 0x00, 0x00, 0x00, 0x64, 0x81, 0xfd, 0x20, 0x83, 0xff, 0xa8, 0xbd
        /*0040*/ 	.byte	0x28, 0x85, 0xef, 0xc1, 0xa7, 0xee, 0x21, 0x3e, 0xd9, 0xe6, 0x06, 0x8e, 0x4f, 0x7e, 0x92, 0xbe
        /*0050*/ 	.byte	0xe9, 0xbc, 0xdd, 0x19, 0xa0, 0x01, 0xfa, 0x3e, 0x47, 0x5d, 0xc1, 0x16, 0x6c, 0xc1, 0x56, 0xbf
        /*0060*/ 	.byte	0x51, 0x55, 0x55, 0x55, 0x55, 0x55, 0xa5, 0x3f, 0x00, 0x00, 0x00, 0x00, 0x00, 0x00, 0xe0, 0xbf
        /*0070*/ 	.byte	0x00, 0x00, 0x00, 0x00, 0x00, 0x00, 0xf0, 0x3f, 0x00, 0x00, 0x00, 0x00, 0x00, 0x00, 0x00, 0x00
	.type		__cudart_i2opi_d,@object
	.size		__cudart_i2opi_d,(.L_0 - __cudart_i2opi_d)
__cudart_i2opi_d:
        /* <DEDUP_REMOVED lines=9> */
.L_0:


//--------------------- .nv.shared.reserved.0     --------------------------
	.section	.nv.shared.reserved.0,"aw",@nobits
	.weak		__nv_reservedSMEM_offset_0_alias
	.size		__nv_reservedSMEM_offset_0_alias, 0, 64
	.other		__nv_reservedSMEM_offset_0_alias,@"STO_CUDA_RESERVED_SHARED STV_DEFAULT"
__nv_reservedSMEM_offset_0_alias:
	.zero		0
	.zero		64


//--------------------- .nv.shared._Z31multihead_attention_fp16_kerneliP6__halfS0_S0_S0_iiiif --------------------------
	.section	.nv.shared._Z31multihead_attention_fp16_kerneliP6__halfS0_S0_S0_iiiif,"aw",@nobits
	.sectionflags	@""
	.align	4
.nv.shared._Z31multihead_attention_fp16_kerneliP6__halfS0_S0_S0_iiiif:
	.zero		5256


//--------------------- .nv.shared._Z14rmsnorm_kernelP6__halfS0_S0_i --------------------------
	.section	.nv.shared._Z14rmsnorm_kernelP6__halfS0_S0_i,"aw",@nobits
	.sectionflags	@""
	.align	4
.nv.shared._Z14rmsnorm_kernelP6__halfS0_S0_i:
	.zero		1156


//--------------------- .nv.constant0._Z16skip_conn_kernelP6__halfS0_i --------------------------
	.section	.nv.constant0._Z16skip_conn_kernelP6__halfS0_i,"a",@progbits
	.sectionflags	@""
	.align	4
.nv.constant0._Z16skip_conn_kernelP6__halfS0_i:
	.zero		916


//--------------------- .nv.constant0._Z23rotary_embedding_kerneliiP6__halfS0_ii --------------------------
	.section	.nv.constant0._Z23rotary_embedding_kerneliiP6__halfS0_ii,"a",@progbits
	.sectionflags	@""
	.align	4
.nv.constant0._Z23rotary_embedding_kerneliiP6__halfS0_ii:
	.zero		928


//--------------------- .nv.constant0._Z31multihead_attention_fp16_kerneliP6__halfS0_S0_S0_iiiif --------------------------
	.section	.nv.constant0._Z31multihead_attention_fp16_kerneliP6__halfS0_S0_S0_iiiif,"a",@progbits
	.sectionflags	@""
	.align	4
.nv.constant0._Z31multihead_attention_fp16_kerneliP6__halfS0_S0_S0_iiiif:
	.zero		956


//--------------------- .nv.constant0._Z13swiglu_kernelP6__halfS0_i --------------------------
	.section	.nv.constant0._Z13swiglu_kernelP6__halfS0_i,"a",@progbits
	.sectionflags	@""
	.align	4
.nv.constant0._Z13swiglu_kernelP6__halfS0_i:
	.zero		916


//--------------------- .nv.constant0._Z22gemv_fp16_kernel_pack8P6__halfPKS_S2_iii --------------------------
	.section	.nv.constant0._Z22gemv_fp16_kernel_pack8P6__halfPKS_S2_iii,"a",@progbits
	.sectionflags	@""
	.align	4
.nv.constant0._Z22gemv_fp16_kernel_pack8P6__halfPKS_S2_iii:
	.zero		932


//--------------------- .nv.constant0._Z14rmsnorm_kernelP6__halfS0_S0_i --------------------------
	.section	.nv.constant0._Z14rmsnorm_kernelP6__halfS0_S0_i,"a",@progbits
	.sectionflags	@""
	.align	4
.nv.constant0._Z14rmsnorm_kernelP6__halfS0_S0_i:
	.zero		924


//--------------------- SYMBOLS --------------------------

	.type		.nv.reservedSmem.offset0,@object
	.size		.nv.reservedSmem.offset0,0x4
	.type		.nv.reservedSmem.cap,@object
	.size		.nv.reservedSmem.cap,0x4
